def matmul_kernel(
    a_ptr,
    b_ptr,
    c_ptr,
    M,
    N,
    K,
    stride_am,
    stride_ak,
    stride_bk,
    stride_bn,
    stride_cm,
    stride_cn,
    BLOCK_M: tl.constexpr,
    BLOCK_N: tl.constexpr,
    BLOCK_K: tl.constexpr,
    GROUP_M: tl.constexpr,
):
    pid = tl.program_id(axis=0)
    num_pid_m = tl.cdiv(M, BLOCK_M)
    num_pid_n = tl.cdiv(N, BLOCK_N)
    num_pid_in_group = GROUP_M * num_pid_n
    group_id = pid // num_pid_in_group
    first_pid_m = group_id * GROUP_M
    group_size_m = min(num_pid_m - first_pid_m, GROUP_M)
    pid_m = first_pid_m + ((pid % num_pid_in_group) % group_size_m)
    pid_n = (pid % num_pid_in_group) // group_size_m

    offs_am = (pid_m * BLOCK_M + tl.arange(0, BLOCK_M)) % M
    offs_bn = (pid_n * BLOCK_N + tl.arange(0, BLOCK_N)) % N
    offs_k = tl.arange(0, BLOCK_K)
    a_ptrs = a_ptr + offs_am[:, None] * stride_am + offs_k[None, :] * stride_ak
    b_ptrs = b_ptr + offs_k[:, None] * stride_bk + offs_bn[None, :] * stride_bn

    acc = tl.zeros((BLOCK_M, BLOCK_N), dtype=tl.float32)
    for kk in range(0, tl.cdiv(K, BLOCK_K)):
        a = tl.load(a_ptrs, mask=offs_k[None, :] < K - kk * BLOCK_K, other=0.0)
        b = tl.load(b_ptrs, mask=offs_k[:, None] < K - kk * BLOCK_K, other=0.0)
        acc = tl.dot(a, b, acc)
        a_ptrs += BLOCK_K * stride_ak
        b_ptrs += BLOCK_K * stride_bk

    c = acc.to(c_ptr.dtype.element_ty)
    offs_cm = pid_m * BLOCK_M + tl.arange(0, BLOCK_M)
    offs_cn = pid_n * BLOCK_N + tl.arange(0, BLOCK_N)
    c_ptrs = c_ptr + offs_cm[:, None] * stride_cm + offs_cn[None, :] * stride_cn
    mask = (offs_cm[:, None] < M) & (offs_cn[None, :] < N)
    tl.store(c_ptrs, c, mask=mask)

# config = {"BLOCK_K": 32, "BLOCK_M": 128, "BLOCK_N": 256, "GROUP_M": 8, "arch": "sm_90", "dtype": "bf16", "num_ctas": 1, "num_stages": 3, "num_warps": 8}
# arch = sm_90


// ===== COMPILED SASS (sm_90a) =====

	.target	sm_90a

	.elftype	@"ET_EXEC"


//--------------------- .note.nv.tkinfo           --------------------------
	.section	.note.nv.tkinfo,"",@"SHT_NOTE"
	.sectionflags	@"SHF_NOTE_NV_TKINFO"
	.tkinfo
        /*0018*/ 	.word	0x00000002
        /*0030*/ 	.string	""
        /*0030*/ 	.string	"ptxas"
        /*0030*/ 	.string	"Cuda compilation tools, release 13.0, V13.0.88"
        /*0030*/ 	.string	"Build cuda_13.0.r13.0/compiler.36424714_0"
        /*0030*/ 	.string	"-v  -suppress-debug-info  -lineinfo  -arch sm_90a "



//--------------------- .note.nv.cuinfo           --------------------------
	.section	.note.nv.cuinfo,"",@"SHT_NOTE"
	.sectionflags	@"SHF_NOTE_NV_CUINFO"
        /*0018*/ 	.short	0x0002
        /*001a*/ 	.short	0x005a
        /*001c*/ 	.short	0x0082
	.zero		2


//--------------------- .nv.info                  --------------------------
	.section	.nv.info,"",@"SHT_CUDA_INFO"
	.align	4


	//----- nvinfo : EIATTR_REGCOUNT
	.align		4
        /*0000*/ 	.byte	0x04, 0x2f
        /*0002*/ 	.short	(.L_1 - .L_0)
	.align		4
.L_0:
        /*0004*/ 	.word	index@(matmul_kernel)
        /*0008*/ 	.word	0x000000ff


	//----- nvinfo : EIATTR_FRAME_SIZE
	.align		4
.L_1:
        /*000c*/ 	.byte	0x04, 0x11
        /*000e*/ 	.short	(.L_3 - .L_2)
	.align		4
.L_2:
        /*0010*/ 	.word	index@(matmul_kernel)
        /*0014*/ 	.word	0x00000000


	//----- nvinfo : EIATTR_MIN_STACK_SIZE
	.align		4
.L_3:
        /*0018*/ 	.byte	0x04, 0x12
        /*001a*/ 	.short	(.L_5 - .L_4)
	.align		4
.L_4:
        /*001c*/ 	.word	index@(matmul_kernel)
        /*0020*/ 	.word	0x00000000
.L_5:


//--------------------- .nv.compat                --------------------------
	.section	.nv.compat,"",@"SHT_CUDA_COMPAT_INFO"
	.align	4
        /*0000*/ 	.byte	0x02, 0x09, 0x01, 0x00, 0x02, 0x02, 0x04, 0x00, 0x02, 0x05, 0x05, 0x00, 0x03, 0x07, 0x01, 0x01
        /*0010*/ 	.byte	0x02, 0x03, 0x00, 0x00, 0x02, 0x06, 0x01, 0x00, 0x04, 0x0b, 0x08, 0x00, 0x00, 0x00, 0x00, 0x00
        /*0020*/ 	.byte	0x00, 0x00, 0x00, 0x00


//--------------------- .nv.info.matmul_kernel    --------------------------
	.section	.nv.info.matmul_kernel,"",@"SHT_CUDA_INFO"
	.sectionflags	@""
	.align	4


	//----- nvinfo : EIATTR_CUDA_API_VERSION
	.align		4
        /*0000*/ 	.byte	0x04, 0x37
        /*0002*/ 	.short	(.L_7 - .L_6)
.L_6:
        /*0004*/ 	.word	0x00000082


	//----- nvinfo : EIATTR_KPARAM_INFO
	.align		4
.L_7:
        /*0008*/ 	.byte	0x04, 0x17
        /*000a*/ 	.short	(.L_9 - .L_8)
.L_8:
        /*000c*/ 	.word	0x00000000
        /*0010*/ 	.short	0x000d
        /*0012*/ 	.short	0x0048
        /*0014*/ 	.byte	0x00, 0xf4, 0x21, 0x00


	//----- nvinfo : EIATTR_KPARAM_INFO
	.align		4
.L_9:
        /*0018*/ 	.byte	0x04, 0x17
        /*001a*/ 	.short	(.L_11 - .L_10)
.L_10:
        /*001c*/ 	.word	0x00000000
        /*0020*/ 	.short	0x000c
        /*0022*/ 	.short	0x0040
        /*0024*/ 	.byte	0x00, 0xf4, 0x21, 0x00


	//----- nvinfo : EIATTR_KPARAM_INFO
	.align		4
.L_11:
        /*0028*/ 	.byte	0x04, 0x17
        /*002a*/ 	.short	(.L_13 - .L_12)
.L_12:
        /*002c*/ 	.word	0x00000000
        /*0030*/ 	.short	0x000b
        /*0032*/ 	.short	0x0038
        /*0034*/ 	.byte	0x00, 0xf0, 0x11, 0x00


	//----- nvinfo : EIATTR_KPARAM_INFO
	.align		4
.L_13:
        /*0038*/ 	.byte	0x04, 0x17
        /*003a*/ 	.short	(.L_15 - .L_14)
.L_14:
        /*003c*/ 	.word	0x00000000
        /*0040*/ 	.short	0x000a
        /*0042*/ 	.short	0x0034
        /*0044*/ 	.byte	0x00, 0xf0, 0x11, 0x00


	//----- nvinfo : EIATTR_KPARAM_INFO
	.align		4
.L_15:
        /*0048*/ 	.byte	0x04, 0x17
        /*004a*/ 	.short	(.L_17 - .L_16)
.L_16:
        /*004c*/ 	.word	0x00000000
        /*0050*/ 	.short	0x0009
        /*0052*/ 	.short	0x0030
        /*0054*/ 	.byte	0x00, 0xf0, 0x11, 0x00


	//----- nvinfo : EIATTR_KPARAM_INFO
	.align		4
.L_17:
        /*0058*/ 	.byte	0x04, 0x17
        /*005a*/ 	.short	(.L_19 - .L_18)
.L_18:
        /*005c*/ 	.word	0x00000000
        /*0060*/ 	.short	0x0008
        /*0062*/ 	.short	0x002c
        /*0064*/ 	.byte	0x00, 0xf0, 0x11, 0x00


	//----- nvinfo : EIATTR_KPARAM_INFO
	.align		4
.L_19:
        /*0068*/ 	.byte	0x04, 0x17
        /*006a*/ 	.short	(.L_21 - .L_20)
.L_20:
        /*006c*/ 	.word	0x00000000
        /*0070*/ 	.short	0x0007
        /*0072*/ 	.short	0x0028
        /*0074*/ 	.byte	0x00, 0xf0, 0x11, 0x00


	//----- nvinfo : EIATTR_KPARAM_INFO
	.align		4
.L_21:
        /*0078*/ 	.byte	0x04, 0x17
        /*007a*/ 	.short	(.L_23 - .L_22)
.L_22:
        /*007c*/ 	.word	0x00000000
        /*0080*/ 	.short	0x0006
        /*0082*/ 	.short	0x0024
        /*0084*/ 	.byte	0x00, 0xf0, 0x11, 0x00


	//----- nvinfo : EIATTR_KPARAM_INFO
	.align		4
.L_23:
        /*0088*/ 	.byte	0x04, 0x17
        /*008a*/ 	.short	(.L_25 - .L_24)
.L_24:
        /*008c*/ 	.word	0x00000000
        /*0090*/ 	.short	0x0005
        /*0092*/ 	.short	0x0020
        /*0094*/ 	.byte	0x00, 0xf0, 0x11, 0x00


	//----- nvinfo : EIATTR_KPARAM_INFO
	.align		4
.L_25:
        /*0098*/ 	.byte	0x04, 0x17
        /*009a*/ 	.short	(.L_27 - .L_26)
.L_26:
        /*009c*/ 	.word	0x00000000
        /*00a0*/ 	.short	0x0004
        /*00a2*/ 	.short	0x001c
        /*00a4*/ 	.byte	0x00, 0xf0, 0x11, 0x00


	//----- nvinfo : EIATTR_KPARAM_INFO
	.align		4
.L_27:
        /*00a8*/ 	.byte	0x04, 0x17
        /*00aa*/ 	.short	(.L_29 - .L_28)
.L_28:
        /*00ac*/ 	.word	0x00000000
        /*00b0*/ 	.short	0x0003
        /*00b2*/ 	.short	0x0018
        /*00b4*/ 	.byte	0x00, 0xf0, 0x11, 0x00


	//----- nvinfo : EIATTR_KPARAM_INFO
	.align		4
.L_29:
        /*00b8*/ 	.byte	0x04, 0x17
        /*00ba*/ 	.short	(.L_31 - .L_30)
.L_30:
        /*00bc*/ 	.word	0x00000000
        /*00c0*/ 	.short	0x0002
        /*00c2*/ 	.short	0x0010
        /*00c4*/ 	.byte	0x00, 0xf4, 0x21, 0x00


	//----- nvinfo : EIATTR_KPARAM_INFO
	.align		4
.L_31:
        /*00c8*/ 	.byte	0x04, 0x17
        /*00ca*/ 	.short	(.L_33 - .L_32)
.L_32:
        /*00cc*/ 	.word	0x00000000
        /*00d0*/ 	.short	0x0001
        /*00d2*/ 	.short	0x0008
        /*00d4*/ 	.byte	0x00, 0xf4, 0x21, 0x00


	//----- nvinfo : EIATTR_KPARAM_INFO
	.align		4
.L_33:
        /*00d8*/ 	.byte	0x04, 0x17
        /*00da*/ 	.short	(.L_35 - .L_34)
.L_34:
        /*00dc*/ 	.word	0x00000000
        /*00e0*/ 	.short	0x0000
        /*00e2*/ 	.short	0x0000
        /*00e4*/ 	.byte	0x00, 0xf4, 0x21, 0x00


	//----- nvinfo : EIATTR_SPARSE_MMA_MASK
	.align		4
.L_35:
        /*00e8*/ 	.byte	0x03, 0x50
        /*00ea*/ 	.short	0x0000


	//----- nvinfo : EIATTR_MAXREG_COUNT
	.align		4
        /*00ec*/ 	.byte	0x03, 0x1b
        /*00ee*/ 	.short	0x00ff


	//----- nvinfo : EIATTR_NUM_BARRIERS
	.align		4
        /*00f0*/ 	.byte	0x02, 0x4c
        /*00f2*/ 	.byte	0x01
	.zero		1


	//----- nvinfo : EIATTR_MERCURY_ISA_VERSION
	.align		4
        /*00f4*/ 	.byte	0x03, 0x5f
        /*00f6*/ 	.short	0x0101


	//----- nvinfo : EIATTR_EXIT_INSTR_OFFSETS
	.align		4
        /*00f8*/ 	.byte	0x04, 0x1c
        /*00fa*/ 	.short	(.L_37 - .L_36)


	//   ....[0]....
.L_36:
        /*00fc*/ 	.word	0x000092b0


	//   ....[1]....
        /*0100*/ 	.word	0x000092e0


	//----- nvinfo : EIATTR_REQNTID
	.align		4
.L_37:
        /*0104*/ 	.byte	0x04, 0x10
        /*0106*/ 	.short	(.L_39 - .L_38)
.L_38:
        /*0108*/ 	.word	0x00000100
        /*010c*/ 	.word	0x00000001
        /*0110*/ 	.word	0x00000001


	//----- nvinfo : EIATTR_CBANK_PARAM_SIZE
	.align		4
.L_39:
        /*0114*/ 	.byte	0x03, 0x19
        /*0116*/ 	.short	0x0050


	//----- nvinfo : EIATTR_PARAM_CBANK
	.align		4
        /*0118*/ 	.byte	0x04, 0x0a
        /*011a*/ 	.short	(.L_41 - .L_40)
	.align		4
.L_40:
        /*011c*/ 	.word	index@(.nv.constant0.matmul_kernel)
        /*0120*/ 	.short	0x0210
        /*0122*/ 	.short	0x0050


	//----- nvinfo : EIATTR_SW_WAR
	.align		4
.L_41:
        /*0124*/ 	.byte	0x04, 0x36
        /*0126*/ 	.short	(.L_43 - .L_42)
.L_42:
        /*0128*/ 	.word	0x00000008
.L_43:


//--------------------- .nv.callgraph             --------------------------
	.section	.nv.callgraph,"",@"SHT_CUDA_CALLGRAPH"
	.align	4
	.sectionentsize	8
	.align		4
        /*0000*/ 	.word	0x00000000
	.align		4
        /*0004*/ 	.word	0xffffffff
	.align		4
        /*0008*/ 	.word	0x00000000
	.align		4
        /*000c*/ 	.word	0xfffffffe
	.align		4
        /*0010*/ 	.word	0x00000000
	.align		4
        /*0014*/ 	.word	0xfffffffd
	.align		4
        /*0018*/ 	.word	0x00000000
	.align		4
        /*001c*/ 	.word	0xfffffffc


//--------------------- .text.matmul_kernel       --------------------------
	.section	.text.matmul_kernel,"ax",@progbits
	.align	128
        .global         matmul_kernel
        .type           matmul_kernel,@function
        .size           matmul_kernel,(.L_x_3 - matmul_kernel)
        .other          matmul_kernel,@"STO_CUDA_ENTRY STV_DEFAULT"
matmul_kernel:
.text.matmul_kernel:
[----:B------:R-:W-:Y:S08]  /*0000*/  LDC R1, c[0x0][0x28] ;  /* 0x00000a00ff017b82 */ /* 0x000ff00000000800 */
[----:B------:R-:W0:Y:S01]  /*0010*/  LDC.64 R30, c[0x0][0x228] ;  /* 0x00008a00ff1e7b82 */ /* 0x000e220000000a00 */
[----:B------:R-:W1:Y:S01]  /*0020*/  S2R R5, SR_CTAID.X ;  /* 0x0000000000057919 */ /* 0x000e620000002500 */
[----:B------:R-:W-:Y:S01]  /*0030*/  UMOV UR8, 0x400 ;  /* 0x0000040000087882 */ /* 0x000fe20000000000 */
[----:B------:R-:W-:Y:S01]  /*0040*/  ULDC.64 UR10, c[0x0][0x208] ;  /* 0x00008200000a7ab9 */ /* 0x000fe20000000a00 */
[----:B------:R-:W-:Y:S01]  /*0050*/  CS2R R24, SRZ ;  /* 0x0000000000187805 */ /* 0x000fe2000001ff00 */
[----:B------:R-:W2:Y:S01]  /*0060*/  S2R R152, SR_TID.X ;  /* 0x0000000000987919 */ /* 0x000ea20000002100 */
[----:B------:R-:W-:-:S02]  /*0070*/  CS2R R26, SRZ ;  /* 0x00000000001a7805 */ /* 0x000fc4000001ff00 */
[----:B------:R-:W-:Y:S02]  /*0080*/  CS2R R32, SRZ ;  /* 0x0000000000207805 */ /* 0x000fe4000001ff00 */
[----:B------:R-:W-:Y:S02]  /*0090*/  CS2R R34, SRZ ;  /* 0x0000000000227805 */ /* 0x000fe4000001ff00 */
[----:B------:R-:W-:Y:S02]  /*00a0*/  CS2R R40, SRZ ;  /* 0x0000000000287805 */ /* 0x000fe4000001ff00 */
[----:B------:R-:W-:Y:S02]  /*00b0*/  CS2R R42, SRZ ;  /* 0x00000000002a7805 */ /* 0x000fe4000001ff00 */
[----:B------:R-:W-:Y:S02]  /*00c0*/  CS2R R48, SRZ ;  /* 0x0000000000307805 */ /* 0x000fe4000001ff00 */
        /* <DEDUP_REMOVED lines=11> */
[----:B------:R-:W-:Y:S01]  /*0180*/  CS2R R104, SRZ ;  /* 0x0000000000687805 */ /* 0x000fe2000001ff00 */
[----:B0-----:R-:W-:Y:S01]  /*0190*/  VIADD R0, R31, 0xff ;  /* 0x000000ff1f007836 */ /* 0x001fe20000000000 */
[----:B------:R-:W-:-:S02]  /*01a0*/  CS2R R106, SRZ ;  /* 0x00000000006a7805 */ /* 0x000fc4000001ff00 */
[----:B------:R-:W-:Y:S02]  /*01b0*/  CS2R R112, SRZ ;  /* 0x0000000000707805 */ /* 0x000fe4000001ff00 */
[----:B------:R-:W-:Y:S02]  /*01c0*/  CS2R R114, SRZ ;  /* 0x0000000000727805 */ /* 0x000fe4000001ff00 */
[----:B------:R-:W-:Y:S02]  /*01d0*/  CS2R R120, SRZ ;  /* 0x0000000000787805 */ /* 0x000fe4000001ff00 */
[----:B------:R-:W-:Y:S02]  /*01e0*/  SHF.R.S32.HI R3, RZ, 0x1f, R0 ;  /* 0x0000001fff037819 */ /* 0x000fe40000011400 */
[----:B------:R-:W-:Y:S02]  /*01f0*/  CS2R R122, SRZ ;  /* 0x00000000007a7805 */ /* 0x000fe4000001ff00 */
[----:B------:R-:W-:-:S02]  /*0200*/  CS2R R128, SRZ ;  /* 0x0000000000807805 */ /* 0x000fc4000001ff00 */
[----:B------:R-:W-:Y:S02]  /*0210*/  CS2R R130, SRZ ;  /* 0x0000000000827805 */ /* 0x000fe4000001ff00 */
[----:B------:R-:W-:Y:S02]  /*0220*/  LEA.HI R3, R3, R0, RZ, 0x8 ;  /* 0x0000000003037211 */ /* 0x000fe400078f40ff */
[----:B------:R-:W-:Y:S02]  /*0230*/  CS2R R136, SRZ ;  /* 0x0000000000887805 */ /* 0x000fe4000001ff00 */
[----:B-1----:R-:W-:Y:S02]  /*0240*/  IABS R8, R5 ;  /* 0x0000000500087213 */ /* 0x002fe40000000000 */
[----:B------:R-:W-:Y:S02]  /*0250*/  CS2R R138, SRZ ;  /* 0x00000000008a7805 */ /* 0x000fe4000001ff00 */
[----:B------:R-:W-:-:S02]  /*0260*/  SHF.R.S32.HI R3, RZ, 0x8, R3 ;  /* 0x00000008ff037819 */ /* 0x000fc40000011403 */
[----:B------:R-:W-:Y:S02]  /*0270*/  CS2R R144, SRZ ;  /* 0x0000000000907805 */ /* 0x000fe4000001ff00 */
[----:B------:R-:W-:Y:S01]  /*0280*/  CS2R R146, SRZ ;  /* 0x0000000000927805 */ /* 0x000fe2000001ff00 */
[----:B------:R-:W-:-:S05]  /*0290*/  IMAD.SHL.U32 R4, R3, 0x8, RZ ;  /* 0x0000000803047824 */ /* 0x000fca00078e00ff */
[-C--:B------:R-:W-:Y:S02]  /*02a0*/  IABS R7, R4.reuse ;  /* 0x0000000400077213 */ /* 0x080fe40000000000 */
[----:B------:R-:W-:Y:S02]  /*02b0*/  IABS R10, R4 ;  /* 0x00000004000a7213 */ /* 0x000fe40000000000 */
[----:B------:R-:W0:Y:S08]  /*02c0*/  I2F.RP R0, R7 ;  /* 0x0000000700007306 */ /* 0x000e300000209400 */
[----:B0-----:R-:W0:Y:S02]  /*02d0*/  MUFU.RCP R0, R0 ;  /* 0x0000000000007308 */ /* 0x001e240000001000 */
[----:B0-----:R-:W-:-:S02]  /*02e0*/  VIADD R2, R0, 0xffffffe ;  /* 0x0ffffffe00027836 */ /* 0x001fc40000000000 */
[----:B------:R-:W-:-:S04]  /*02f0*/  IMAD.MOV R0, RZ, RZ, -R10 ;  /* 0x000000ffff007224 */ /* 0x000fc800078e0a0a */
[----:B------:R0:W1:Y:S02]  /*0300*/  F2I.FTZ.U32.TRUNC.NTZ R3, R2 ;  /* 0x0000000200037305 */ /* 0x000064000021f000 */
[----:B0-----:R-:W-:Y:S02]  /*0310*/  IMAD.MOV.U32 R2, RZ, RZ, RZ ;  /* 0x000000ffff027224 */ /* 0x001fe400078e00ff */
[----:B-1----:R-:W-:-:S04]  /*0320*/  IMAD.MOV R6, RZ, RZ, -R3 ;  /* 0x000000ffff067224 */ /* 0x002fc800078e0a03 */
[----:B------:R-:W-:Y:S02]  /*0330*/  IMAD R9, R6, R7, RZ ;  /* 0x0000000706097224 */ /* 0x000fe400078e02ff */
[----:B------:R-:W-:Y:S02]  /*0340*/  IMAD.MOV.U32 R6, RZ, RZ, R8 ;  /* 0x000000ffff067224 */ /* 0x000fe400078e0008 */
[----:B------:R-:W-:-:S06]  /*0350*/  IMAD.HI.U32 R3, R3, R9, R2 ;  /* 0x0000000903037227 */ /* 0x000fcc00078e0002 */
[----:B------:R-:W-:-:S04]  /*0360*/  IMAD.HI.U32 R3, R3, R6, RZ ;  /* 0x0000000603037227 */ /* 0x000fc800078e00ff */
[----:B------:R-:W-:-:S05]  /*0370*/  IMAD R0, R3, R0, R6 ;  /* 0x0000000003007224 */ /* 0x000fca00078e0206 */
[----:B------:R-:W-:-:S13]  /*0380*/  ISETP.GT.U32.AND P1, PT, R7, R0, PT ;  /* 0x000000000700720c */ /* 0x000fda0003f24070 */
[----:B------:R-:W-:Y:S02]  /*0390*/  @!P1 IMAD.IADD R0, R0, 0x1, -R7 ;  /* 0x0000000100009824 */ /* 0x000fe400078e0a07 */
[----:B------:R-:W-:Y:S01]  /*03a0*/  @!P1 VIADD R3, R3, 0x1 ;  /* 0x0000000103039836 */ /* 0x000fe20000000000 */
[----:B------:R-:W-:Y:S02]  /*03b0*/  ISETP.NE.AND P1, PT, R4, RZ, PT ;  /* 0x000000ff0400720c */ /* 0x000fe40003f25270 */
[----:B------:R-:W-:Y:S02]  /*03c0*/  ISETP.GE.U32.AND P0, PT, R0, R7, PT ;  /* 0x000000070000720c */ /* 0x000fe40003f06070 */
[----:B------:R-:W-:-:S04]  /*03d0*/  LOP3.LUT R0, R5, R4, RZ, 0x3c, !PT ;  /* 0x0000000405007212 */ /* 0x000fc800078e3cff */
[----:B------:R-:W-:Y:S01]  /*03e0*/  ISETP.GE.AND P2, PT, R0, RZ, PT ;  /* 0x000000ff0000720c */ /* 0x000fe20003f46270 */
[----:B------:R-:W-:-:S06]  /*03f0*/  VIADD R0, R30, 0x7f ;  /* 0x0000007f1e007836 */ /* 0x000fcc0000000000 */
[----:B------:R-:W-:-:S04]  /*0400*/  @P0 VIADD R3, R3, 0x1 ;  /* 0x0000000103030836 */ /* 0x000fc80000000000 */
[----:B------:R-:W-:Y:S01]  /*0410*/  IMAD.MOV.U32 R2, RZ, RZ, R3 ;  /* 0x000000ffff027224 */ /* 0x000fe200078e0003 */
[----:B------:R-:W-:-:S03]  /*0420*/  SHF.R.S32.HI R3, RZ, 0x1f, R0 ;  /* 0x0000001fff037819 */ /* 0x000fc60000011400 */
[----:B------:R-:W-:Y:S01]  /*0430*/  @!P2 IMAD.MOV R2, RZ, RZ, -R2 ;  /* 0x000000ffff02a224 */ /* 0x000fe200078e0a02 */
[----:B------:R-:W-:Y:S02]  /*0440*/  @!P1 LOP3.LUT R2, RZ, R4, RZ, 0x33, !PT ;  /* 0x00000004ff029212 */ /* 0x000fe400078e33ff */
[----:B------:R-:W-:-:S03]  /*0450*/  LEA.HI R3, R3, R0, RZ, 0x7 ;  /* 0x0000000003037211 */ /* 0x000fc600078f38ff */
[----:B------:R-:W-:Y:S02]  /*0460*/  IMAD.SHL.U32 R6, R2, 0x8, RZ ;  /* 0x0000000802067824 */ /* 0x000fe400078e00ff */
[----:B------:R-:W-:-:S03]  /*0470*/  IMAD.MOV R2, RZ, RZ, -R2 ;  /* 0x000000ffff027224 */ /* 0x000fc600078e0a02 */
[----:B------:R-:W-:Y:S01]  /*0480*/  LEA.HI.SX32 R3, R3, -R6, 0x19 ;  /* 0x8000000603037211 */ /* 0x000fe200078fcaff */
[----:B------:R-:W-:-:S03]  /*0490*/  IMAD R11, R4, R2, R5 ;  /* 0x00000002040b7224 */ /* 0x000fc600078e0205 */
[----:B------:R-:W-:-:S04]  /*04a0*/  VIMNMX R8, R3, 0x8, PT ;  /* 0x0000000803087848 */ /* 0x000fc80003fe0100 */
[-C--:B------:R-:W-:Y:S02]  /*04b0*/  IABS R7, R8.reuse ;  /* 0x0000000800077213 */ /* 0x080fe40000000000 */
[----:B------:R-:W-:Y:S02]  /*04c0*/  IABS R4, R8 ;  /* 0x0000000800047213 */ /* 0x000fe40000000000 */
[----:B------:R-:W0:Y:S01]  /*04d0*/  I2F.RP R0, R7 ;  /* 0x0000000700007306 */ /* 0x000e220000209400 */
[C---:B------:R-:W-:Y:S02]  /*04e0*/  R2UR UR4, R8.reuse ;  /* 0x00000000080472ca */ /* 0x040fe400000e0000 */
[----:B------:R-:W-:-:S11]  /*04f0*/  R2UR UR5, R8 ;  /* 0x00000000080572ca */ /* 0x000fd600000e0000 */
[----:B------:R-:W-:Y:S01]  /*0500*/  UISETP.NE.AND UP0, UPT, UR4, URZ, UPT ;  /* 0x0000003f0400728c */ /* 0x000fe2000bf05270 */
[----:B0-----:R-:W0:Y:S02]  /*0510*/  MUFU.RCP R0, R0 ;  /* 0x0000000000007308 */ /* 0x001e240000001000 */
[----:B0-----:R-:W-:Y:S02]  /*0520*/  VIADD R3, R0, 0xffffffe ;  /* 0x0ffffffe00037836 */ /* 0x001fe40000000000 */
[----:B------:R-:W-:-:S04]  /*0530*/  IMAD.MOV R0, RZ, RZ, -R4 ;  /* 0x000000ffff007224 */ /* 0x000fc800078e0a04 */
[----:B------:R-:W0:Y:S02]  /*0540*/  F2I.FTZ.U32.TRUNC.NTZ R3, R3 ;  /* 0x0000000300037305 */ /* 0x000e24000021f000 */
[----:B0-----:R-:W-:-:S04]  /*0550*/  IMAD.MOV R9, RZ, RZ, -R3 ;  /* 0x000000ffff097224 */ /* 0x001fc800078e0a03 */
[----:B------:R-:W-:Y:S01]  /*0560*/  IMAD.MOV.U32 R2, RZ, RZ, R9 ;  /* 0x000000ffff027224 */ /* 0x000fe200078e0009 */
[----:B------:R-:W-:-:S03]  /*0570*/  IABS R9, R11 ;  /* 0x0000000b00097213 */ /* 0x000fc60000000000 */
[----:B------:R-:W-:Y:S02]  /*0580*/  IMAD R5, R2, R7, RZ ;  /* 0x0000000702057224 */ /* 0x000fe400078e02ff */
[----:B------:R-:W-:-:S04]  /*0590*/  IMAD.MOV.U32 R2, RZ, RZ, RZ ;  /* 0x000000ffff027224 */ /* 0x000fc800078e00ff */
[----:B------:R-:W-:Y:S01]  /*05a0*/  IMAD.HI.U32 R2, R3, R5, R2 ;  /* 0x0000000503027227 */ /* 0x000fe200078e0002 */
[----:B--2---:R-:W-:-:S05]  /*05b0*/  LOP3.LUT R3, R152, 0x7f, RZ, 0xc0, !PT ;  /* 0x0000007f98037812 */ /* 0x004fca00078ec0ff */
[----:B------:R-:W-:-:S04]  /*05c0*/  IMAD.HI.U32 R2, R2, R9, RZ ;  /* 0x0000000902027227 */ /* 0x000fc800078e00ff */
[----:B------:R-:W-:-:S05]  /*05d0*/  IMAD R0, R2, R0, R9 ;  /* 0x0000000002007224 */ /* 0x000fca00078e0209 */
[----:B------:R-:W-:-:S13]  /*05e0*/  ISETP.GT.U32.AND P1, PT, R7, R0, PT ;  /* 0x000000000700720c */ /* 0x000fda0003f24070 */
[----:B------:R-:W-:Y:S02]  /*05f0*/  @!P1 IMAD.IADD R0, R0, 0x1, -R7 ;  /* 0x0000000100009824 */ /* 0x000fe400078e0a07 */
[----:B------:R-:W-:-:S03]  /*0600*/  @!P1 VIADD R2, R2, 0x1 ;  /* 0x0000000102029836 */ /* 0x000fc60000000000 */
[----:B------:R-:W-:Y:S02]  /*0610*/  ISETP.GE.U32.AND P0, PT, R0, R7, PT ;  /* 0x000000070000720c */ /* 0x000fe40003f06070 */
[----:B------:R-:W-:-:S04]  /*0620*/  LOP3.LUT R0, R11, R8, RZ, 0x3c, !PT ;  /* 0x000000080b007212 */ /* 0x000fc800078e3cff */
[----:B------:R-:W-:-:S07]  /*0630*/  ISETP.GE.AND P2, PT, R0, RZ, PT ;  /* 0x000000ff0000720c */ /* 0x000fce0003f46270 */
[----:B------:R-:W-:-:S06]  /*0640*/  @P0 VIADD R2, R2, 0x1 ;  /* 0x0000000102020836 */ /* 0x000fcc0000000000 */
[----:B------:R-:W-:-:S05]  /*0650*/  @!P2 IMAD.MOV R2, RZ, RZ, -R2 ;  /* 0x000000ffff02a224 */ /* 0x000fca00078e0a02 */
[----:B------:R-:W-:Y:S02]  /*0660*/  R2UR UR9, R2 ;  /* 0x00000000020972ca */ /* 0x000fe400000e0000 */
[----:B------:R-:W-:-:S07]  /*0670*/  LOP3.LUT R2, R152, 0xff, RZ, 0xc0, !PT ;  /* 0x000000ff98027812 */ /* 0x000fce00078ec0ff */
[----:B------:R-:W-:-:S04]  /*0680*/  @!UP0 ULOP3.LUT UR9, URZ, UR5, URZ, 0x33, !UPT ;  /* 0x000000053f098292 */ /* 0x000fc8000f8e333f */
[----:B------:R-:W-:Y:S02]  /*0690*/  UIADD3 UR4, -UR9, URZ, URZ ;  /* 0x0000003f09047290 */ /* 0x000fe4000fffe13f */
[----:B------:R-:W-:-:S04]  /*06a0*/  USHF.L.U32 UR9, UR9, 0x8, URZ ;  /* 0x0000000809097899 */ /* 0x000fc8000800063f */
[----:B------:R-:W-:Y:S01]  /*06b0*/  IMAD R0, R8, UR4, R11 ;  /* 0x0000000408007c24 */ /* 0x000fe2000f8e020b */
[----:B------:R-:W-:Y:S02]  /*06c0*/  CS2R R8, SRZ ;  /* 0x0000000000087805 */ /* 0x000fe4000001ff00 */
[----:B------:R-:W-:Y:S01]  /*06d0*/  CS2R R10, SRZ ;  /* 0x00000000000a7805 */ /* 0x000fe2000001ff00 */
[----:B------:R-:W-:Y:S01]  /*06e0*/  IMAD.IADD R0, R6, 0x1, R0 ;  /* 0x0000000106007824 */ /* 0x000fe200078e0200 */
[----:B------:R-:W0:Y:S03]  /*06f0*/  S2UR UR4, SR_CgaCtaId ;  /* 0x00000000000479c3 */ /* 0x000e260000008800 */
[----:B------:R-:W-:Y:S01]  /*0700*/  IMAD R246, R0, 0x80, R3 ;  /* 0x0000008000f67824 */ /* 0x000fe200078e0203 */
[----:B------:R-:W-:-:S04]  /*0710*/  SHF.R.U32.HI R0, RZ, 0x7, R152 ;  /* 0x00000007ff007819 */ /* 0x000fc80000011698 */
[----:B------:R-:W1:Y:S01]  /*0720*/  LDC R6, c[0x0][0x230] ;  /* 0x00008c00ff067b82 */ /* 0x000e620000000800 */
[----:B------:R-:W-:Y:S01]  /*0730*/  SGXT.U32 R0, R0, 0x1 ;  /* 0x000000010000781a */ /* 0x000fe20000000000 */
[----:B0-----:R-:W-:Y:S01]  /*0740*/  ULEA UR8, UR4, UR8, 0x18 ;  /* 0x0000000804087291 */ /* 0x001fe2000f8ec03f */
[----:B-1----:R-:W-:-:S05]  /*0750*/  VIADD R6, R6, 0x1f ;  /* 0x0000001f06067836 */ /* 0x002fca0000000000 */
[----:B------:R-:W-:-:S13]  /*0760*/  ISETP.GE.AND P0, PT, R6, 0x20, PT ;  /* 0x000000200600780c */ /* 0x000fda0003f06270 */
[----:B------:R-:W-:Y:S05]  /*0770*/  @!P0 BRA `(.L_x_0) ;  /* 0x0000004400cc8947 */ /* 0x000fea0003800000 */
[----:B------:R-:W-:Y:S01]  /*0780*/  IABS R45, R30 ;  /* 0x0000001e002d7213 */ /* 0x000fe20000000000 */
[----:B------:R-:W0:Y:S01]  /*0790*/  LDC.64 R160, c[0x0][0x218] ;  /* 0x00008600ffa07b82 */ /* 0x000e220000000a00 */
[----:B------:R-:W-:Y:S01]  /*07a0*/  IABS R42, R31 ;  /* 0x0000001f002a7213 */ /* 0x000fe20000000000 */
[----:B------:R-:W-:Y:S01]  /*07b0*/  IMAD.SHL.U32 R2, R2, 0x2, RZ ;  /* 0x0000000202027824 */ /* 0x000fe200078e00ff */
[----:B------:R-:W1:Y:S01]  /*07c0*/  I2F.RP R7, R45 ;  /* 0x0000002d00077306 */ /* 0x000e620000209400 */
[----:B------:R-:W-:Y:S02]  /*07d0*/  SHF.R.U32.HI R10, RZ, 0x5, R152 ;  /* 0x00000005ff0a7819 */ /* 0x000fe40000011698 */
[----:B------:R-:W-:Y:S02]  /*07e0*/  CS2R R46, SRZ ;  /* 0x00000000002e7805 */ /* 0x000fe4000001ff00 */
[----:B------:R-:W-:Y:S02]  /*07f0*/  IABS R40, R246 ;  /* 0x000000f600287213 */ /* 0x000fe40000000000 */
[----:B------:R-:W-:-:S02]  /*0800*/  CS2R R48, SRZ ;  /* 0x0000000000307805 */ /* 0x000fc4000001ff00 */
[----:B------:R-:W-:Y:S02]  /*0810*/  R2UR UR16, R10 ;  /* 0x000000000a1072ca */ /* 0x000fe400000e0000 */
[----:B------:R-:W-:Y:S02]  /*0820*/  CS2R R50, SRZ ;  /* 0x0000000000327805 */ /* 0x000fe4000001ff00 */
[C---:B------:R-:W-:Y:S01]  /*0830*/  LOP3.LUT R249, R0.reuse, 0x1a, RZ, 0xfc, !PT ;  /* 0x0000001a00f97812 */ /* 0x040fe200078efcff */
[----:B------:R-:W2:Y:S01]  /*0840*/  I2F.RP R3, R42 ;  /* 0x0000002a00037306 */ /* 0x000ea20000209400 */
[C---:B------:R-:W-:Y:S02]  /*0850*/  LOP3.LUT R252, R0.reuse, 0x14, RZ, 0xfc, !PT ;  /* 0x0000001400fc7812 */ /* 0x040fe400078efcff */
[----:B------:R-:W-:Y:S02]  /*0860*/  CS2R R52, SRZ ;  /* 0x0000000000347805 */ /* 0x000fe4000001ff00 */
[----:B------:R-:W-:-:S02]  /*0870*/  LOP3.LUT R248, R0, 0x1c, RZ, 0xfc, !PT ;  /* 0x0000001c00f87812 */ /* 0x000fc400078efcff */
[----:B------:R-:W-:Y:S02]  /*0880*/  CS2R R54, SRZ ;  /* 0x0000000000367805 */ /* 0x000fe4000001ff00 */
[C---:B------:R-:W-:Y:S02]  /*0890*/  LOP3.LUT R247, R0.reuse, 0x1e, RZ, 0xfc, !PT ;  /* 0x0000001e00f77812 */ /* 0x040fe400078efcff */
[----:B------:R-:W-:Y:S02]  /*08a0*/  CS2R R56, SRZ ;  /* 0x0000000000387805 */ /* 0x000fe4000001ff00 */
[C---:B------:R-:W-:Y:S01]  /*08b0*/  LOP3.LUT R251, R0.reuse, 0x16, RZ, 0xfc, !PT ;  /* 0x0000001600fb7812 */ /* 0x040fe200078efcff */
[----:B-1----:R-:W1:Y:S01]  /*08c0*/  MUFU.RCP R7, R7 ;  /* 0x0000000700077308 */ /* 0x002e620000001000 */
[----:B------:R-:W-:Y:S01]  /*08d0*/  LOP3.LUT R250, R0, 0x18, RZ, 0xfc, !PT ;  /* 0x0000001800fa7812 */ /* 0x000fe200078efcff */
[----:B------:R-:W-:Y:S01]  /*08e0*/  UIADD3 UR4, UR9, UR16, URZ ;  /* 0x0000001009047290 */ /* 0x000fe2000fffe03f */
[----:B------:R-:W-:Y:S01]  /*08f0*/  CS2R R58, SRZ ;  /* 0x00000000003a7805 */ /* 0x000fe2000001ff00 */
[----:B------:R-:W-:Y:S01]  /*0900*/  ULOP3.LUT UR40, UR9, 0x7, UR16, 0xf8, !UPT ;  /* 0x0000000709287892 */ /* 0x000fe2000f8ef810 */
[----:B------:R-:W-:Y:S01]  /*0910*/  CS2R R60, SRZ ;  /* 0x00000000003c7805 */ /* 0x000fe2000001ff00 */
[----:B------:R-:W-:Y:S01]  /*0920*/  UIADD3 UR5, UR4, 0xf8, URZ ;  /* 0x000000f804057890 */ /* 0x000fe2000fffe03f */
[----:B------:R-:W-:Y:S01]  /*0930*/  CS2R R62, SRZ ;  /* 0x00000000003e7805 */ /* 0x000fe2000001ff00 */
[----:B--2---:R-:W2:Y:S01]  /*0940*/  MUFU.RCP R3, R3 ;  /* 0x0000000300037308 */ /* 0x004ea20000001000 */
[----:B------:R-:W-:Y:S01]  /*0950*/  ULOP3.LUT UR6, UR40, 0xf0, URZ, 0xfc, !UPT ;  /* 0x000000f028067892 */ /* 0x000fe2000f8efc3f */
[----:B------:R-:W-:Y:S01]  /*0960*/  CS2R R64, SRZ ;  /* 0x0000000000407805 */ /* 0x000fe2000001ff00 */
[----:B------:R-:W-:Y:S01]  /*0970*/  ULOP3.LUT UR7, UR40, 0xe8, URZ, 0xfc, !UPT ;  /* 0x000000e828077892 */ /* 0x000fe2000f8efc3f */
[----:B------:R-:W-:Y:S01]  /*0980*/  CS2R R66, SRZ ;  /* 0x0000000000427805 */ /* 0x000fe2000001ff00 */
[----:B------:R-:W-:Y:S01]  /*0990*/  ULOP3.LUT UR12, UR40, 0xe0, URZ, 0xfc, !UPT ;  /* 0x000000e0280c7892 */ /* 0x000fe2000f8efc3f */
[----:B------:R-:W-:Y:S01]  /*09a0*/  CS2R R68, SRZ ;  /* 0x0000000000447805 */ /* 0x000fe2000001ff00 */
[----:B------:R-:W-:Y:S01]  /*09b0*/  ULOP3.LUT UR14, UR40, 0xd0, URZ, 0xfc, !UPT ;  /* 0x000000d0280e7892 */ /* 0x000fe2000f8efc3f */
[----:B------:R-:W-:Y:S01]  /*09c0*/  CS2R R70, SRZ ;  /* 0x0000000000467805 */ /* 0x000fe2000001ff00 */
[----:B-1----:R-:W-:Y:S01]  /*09d0*/  VIADD R8, R7, 0xffffffe ;  /* 0x0ffffffe07087836 */ /* 0x002fe20000000000 */
[----:B------:R-:W-:Y:S01]  /*09e0*/  UIADD3 UR13, UR4, 0xd8, URZ ;  /* 0x000000d8040d7890 */ /* 0x000fe2000fffe03f */
[----:B------:R-:W-:Y:S01]  /*09f0*/  CS2R R72, SRZ ;  /* 0x0000000000487805 */ /* 0x000fe2000001ff00 */
[----:B------:R-:W-:Y:S01]  /*0a00*/  ULOP3.LUT UR15, UR40, 0xc8, URZ, 0xfc, !UPT ;  /* 0x000000c8280f7892 */ /* 0x000fe2000f8efc3f */
[----:B------:R1:W3:Y:S01]  /*0a10*/  F2I.FTZ.U32.TRUNC.NTZ R9, R8 ;  /* 0x0000000800097305 */ /* 0x0002e2000021f000 */
[----:B------:R-:W-:Y:S01]  /*0a20*/  ULOP3.LUT UR17, UR40, 0xc0, URZ, 0xfc, !UPT ;  /* 0x000000c028117892 */ /* 0x000fe2000f8efc3f */
[----:B------:R-:W-:Y:S01]  /*0a30*/  CS2R R74, SRZ ;  /* 0x00000000004a7805 */ /* 0x000fe2000001ff00 */
[----:B------:R-:W-:Y:S01]  /*0a40*/  UIADD3 UR18, UR4, 0xb8, URZ ;  /* 0x000000b804127890 */ /* 0x000fe2000fffe03f */
[----:B--2---:R-:W-:Y:S01]  /*0a50*/  VIADD R4, R3, 0xffffffe ;  /* 0x0ffffffe03047836 */ /* 0x004fe20000000000 */
[----:B------:R-:W-:Y:S01]  /*0a60*/  ULOP3.LUT UR19, UR40, 0xb0, URZ, 0xfc, !UPT ;  /* 0x000000b028137892 */ /* 0x000fe2000f8efc3f */
[----:B------:R-:W-:Y:S01]  /*0a70*/  IMAD.U32 R12, RZ, RZ, UR15 ;  /* 0x0000000fff0c7e24 */ /* 0x000fe2000f8e00ff */
[----:B------:R-:W-:Y:S01]  /*0a80*/  ULOP3.LUT UR20, UR40, 0xa8, URZ, 0xfc, !UPT ;  /* 0x000000a828147892 */ /* 0x000fe2000f8efc3f */
[----:B------:R2:W4:Y:S01]  /*0a90*/  F2I.FTZ.U32.TRUNC.NTZ R5, R4 ;  /* 0x0000000400057305 */ /* 0x000522000021f000 */
[----:B-1----:R-:W-:Y:S01]  /*0aa0*/  IMAD.MOV.U32 R8, RZ, RZ, RZ ;  /* 0x000000ffff087224 */ /* 0x002fe200078e00ff */
[----:B------:R-:W-:Y:S01]  /*0ab0*/  ULOP3.LUT UR21, UR40, 0xa0, URZ, 0xfc, !UPT ;  /* 0x000000a028157892 */ /* 0x000fe2000f8efc3f */
[----:B------:R-:W-:Y:S01]  /*0ac0*/  IMAD.U32 R14, RZ, RZ, UR17 ;  /* 0x00000011ff0e7e24 */ /* 0x000fe2000f8e00ff */
[----:B------:R-:W-:Y:S01]  /*0ad0*/  IABS R15, R12 ;  /* 0x0000000c000f7213 */ /* 0x000fe20000000000 */
[----:B------:R-:W-:Y:S01]  /*0ae0*/  IMAD.U32 R16, RZ, RZ, UR18 ;  /* 0x00000012ff107e24 */ /* 0x000fe2000f8e00ff */
[----:B------:R-:W-:Y:S01]  /*0af0*/  UIADD3 UR22, UR4, 0x98, URZ ;  /* 0x0000009804167890 */ /* 0x000fe2000fffe03f */
[----:B---3--:R-:W-:Y:S01]  /*0b00*/  IMAD.MOV R10, RZ, RZ, -R9 ;  /* 0x000000ffff0a7224 */ /* 0x008fe200078e0a09 */
[----:B------:R-:W-:Y:S01]  /*0b10*/  IABS R17, R14 ;  /* 0x0000000e00117213 */ /* 0x000fe20000000000 */
[----:B--2---:R-:W-:Y:S01]  /*0b20*/  IMAD.MOV.U32 R4, RZ, RZ, RZ ;  /* 0x000000ffff047224 */ /* 0x004fe200078e00ff */
[----:B------:R-:W-:Y:S01]  /*0b30*/  IABS R19, R16 ;  /* 0x0000001000137213 */ /* 0x000fe20000000000 */
[----:B------:R-:W-:Y:S01]  /*0b40*/  IMAD R3, R10, R45, RZ ;  /* 0x0000002d0a037224 */ /* 0x000fe200078e02ff */
[----:B------:R-:W-:Y:S01]  /*0b50*/  ULOP3.LUT UR23, UR40, 0x90, URZ, 0xfc, !UPT ;  /* 0x0000009028177892 */ /* 0x000fe2000f8efc3f */
[----:B------:R-:W-:Y:S01]  /*0b60*/  IMAD.U32 R10, RZ, RZ, UR12 ;  /* 0x0000000cff0a7e24 */ /* 0x000fe2000f8e00ff */
[----:B------:R-:W-:Y:S01]  /*0b70*/  ULOP3.LUT UR24, UR40, 0x88, URZ, 0xfc, !UPT ;  /* 0x0000008828187892 */ /* 0x000fe2000f8efc3f */
[----:B----4-:R-:W-:Y:S01]  /*0b80*/  IMAD.MOV R7, RZ, RZ, -R5 ;  /* 0x000000ffff077224 */ /* 0x010fe200078e0a05 */
[----:B------:R-:W-:Y:S01]  /*0b90*/  ULOP3.LUT UR25, UR40, 0x80, URZ, 0xfc, !UPT ;  /* 0x0000008028197892 */ /* 0x000fe2000f8efc3f */
[----:B------:R-:W-:Y:S01]  /*0ba0*/  IMAD.HI.U32 R8, R9, R3, R8 ;  /* 0x0000000309087227 */ /* 0x000fe200078e0008 */
[----:B------:R-:W-:Y:S01]  /*0bb0*/  IABS R13, R10 ;  /* 0x0000000a000d7213 */ /* 0x000fe20000000000 */
[----:B------:R-:W-:Y:S01]  /*0bc0*/  UIADD3 UR26, UR4, 0x78, URZ ;  /* 0x00000078041a7890 */ /* 0x000fe2000fffe03f */
[----:B------:R-:W-:Y:S01]  /*0bd0*/  CS2R R76, SRZ ;  /* 0x00000000004c7805 */ /* 0x000fe2000001ff00 */
[----:B------:R-:W-:Y:S01]  /*0be0*/  IMAD R3, R7, R42, RZ ;  /* 0x0000002a07037224 */ /* 0x000fe200078e02ff */
[----:B------:R-:W-:Y:S01]  /*0bf0*/  ULOP3.LUT UR27, UR40, 0x70, URZ, 0xfc, !UPT ;  /* 0x00000070281b7892 */ /* 0x000fe2000f8efc3f */
[----:B------:R-:W-:Y:S01]  /*0c00*/  IMAD.U32 R7, RZ, RZ, UR5 ;  /* 0x00000005ff077e24 */ /* 0x000fe2000f8e00ff */
[----:B------:R-:W-:Y:S01]  /*0c10*/  ULOP3.LUT UR28, UR40, 0x68, URZ, 0xfc, !UPT ;  /* 0x00000068281c7892 */ /* 0x000fe2000f8efc3f */
[----:B------:R-:W-:Y:S01]  /*0c20*/  IMAD.HI.U32 R4, R5, R3, R4 ;  /* 0x0000000305047227 */ /* 0x000fe200078e0004 */
[----:B------:R-:W-:Y:S01]  /*0c30*/  ULOP3.LUT UR29, UR40, 0x60, URZ, 0xfc, !UPT ;  /* 0x00000060281d7892 */ /* 0x000fe2000f8efc3f */
[----:B------:R-:W-:-:S02]  /*0c40*/  CS2R R78, SRZ ;  /* 0x00000000004e7805 */ /* 0x000fc4000001ff00 */
[----:B------:R-:W-:Y:S01]  /*0c50*/  IABS R7, R7 ;  /* 0x0000000700077213 */ /* 0x000fe20000000000 */
[----:B------:R-:W-:Y:S01]  /*0c60*/  IMAD.U32 R3, RZ, RZ, UR6 ;  /* 0x00000006ff037e24 */ /* 0x000fe2000f8e00ff */
[----:B------:R-:W-:Y:S01]  /*0c70*/  ULOP3.LUT UR31, UR40, 0x50, URZ, 0xfc, !UPT ;  /* 0x00000050281f7892 */ /* 0x000fe2000f8efc3f */
[----:B------:R-:W-:Y:S01]  /*0c80*/  IMAD.HI.U32 R8, R8, R40, RZ ;  /* 0x0000002808087227 */ /* 0x000fe200078e00ff */
[----:B------:R-:W-:Y:S01]  /*0c90*/  ULOP3.LUT UR32, UR40, 0x48, URZ, 0xfc, !UPT ;  /* 0x0000004828207892 */ /* 0x000fe2000f8efc3f */
[----:B------:R-:W-:Y:S02]  /*0ca0*/  CS2R R80, SRZ ;  /* 0x0000000000507805 */ /* 0x000fe4000001ff00 */
[----:B------:R-:W-:Y:S01]  /*0cb0*/  IABS R9, R3 ;  /* 0x0000000300097213 */ /* 0x000fe20000000000 */
[----:B------:R-:W-:Y:S01]  /*0cc0*/  IMAD.U32 R5, RZ, RZ, UR7 ;  /* 0x00000007ff057e24 */ /* 0x000fe2000f8e00ff */
[----:B------:R-:W-:Y:S01]  /*0cd0*/  UIADD3 UR30, UR4, 0x58, URZ ;  /* 0x00000058041e7890 */ /* 0x000fe2000fffe03f */
[----:B------:R-:W-:Y:S01]  /*0ce0*/  IMAD.MOV R8, RZ, RZ, -R8 ;  /* 0x000000ffff087224 */ /* 0x000fe200078e0a08 */
[----:B------:R-:W-:Y:S01]  /*0cf0*/  ULOP3.LUT UR33, UR40, 0x40, URZ, 0xfc, !UPT ;  /* 0x0000004028217892 */ /* 0x000fe2000f8efc3f */
[C---:B------:R-:W-:Y:S01]  /*0d00*/  IMAD.HI.U32 R3, R4.reuse, R7, RZ ;  /* 0x0000000704037227 */ /* 0x040fe200078e00ff */
[----:B------:R-:W-:Y:S01]  /*0d10*/  IABS R11, R5 ;  /* 0x00000005000b7213 */ /* 0x000fe20000000000 */
[----:B------:R-:W-:Y:S01]  /*0d20*/  UIADD3 UR34, UR4, 0x38, URZ ;  /* 0x0000003804227890 */ /* 0x000fe2000fffe03f */
[----:B------:R-:W-:Y:S01]  /*0d30*/  CS2R R82, SRZ ;  /* 0x0000000000527805 */ /* 0x000fe2000001ff00 */
[C---:B------:R-:W-:Y:S01]  /*0d40*/  IMAD.HI.U32 R5, R4.reuse, R9, RZ ;  /* 0x0000000904057227 */ /* 0x040fe200078e00ff */
[----:B------:R-:W-:Y:S01]  /*0d50*/  ULOP3.LUT UR35, UR40, 0x30, URZ, 0xfc, !UPT ;  /* 0x0000003028237892 */ /* 0x000fe2000f8efc3f */
[----:B------:R-:W-:Y:S01]  /*0d60*/  CS2R R84, SRZ ;  /* 0x0000000000547805 */ /* 0x000fe2000001ff00 */
[----:B------:R-:W-:Y:S01]  /*0d70*/  ULOP3.LUT UR36, UR40, 0x28, URZ, 0xfc, !UPT ;  /* 0x0000002828247892 */ /* 0x000fe2000f8efc3f */
[C---:B------:R-:W-:Y:S01]  /*0d80*/  IMAD R40, R45.reuse, R8, R40 ;  /* 0x000000082d287224 */ /* 0x040fe200078e0228 */
[----:B------:R-:W-:Y:S01]  /*0d90*/  ULOP3.LUT UR37, UR40, 0x20, URZ, 0xfc, !UPT ;  /* 0x0000002028257892 */ /* 0x000fe2000f8efc3f */
[----:B------:R-:W-:Y:S01]  /*0da0*/  IMAD.MOV R8, RZ, RZ, -R3 ;  /* 0x000000ffff087224 */ /* 0x000fe200078e0a03 */
[----:B------:R-:W-:Y:S01]  /*0db0*/  UIADD3 UR4, UR4, 0x18, URZ ;  /* 0x0000001804047890 */ /* 0x000fe2000fffe03f */
[----:B------:R-:W-:Y:S01]  /*0dc0*/  IMAD.MOV R10, RZ, RZ, -R5 ;  /* 0x000000ffff0a7224 */ /* 0x000fe200078e0a05 */
[----:B------:R-:W-:Y:S01]  /*0dd0*/  ISETP.GT.U32.AND P2, PT, R45, R40, PT ;  /* 0x000000282d00720c */ /* 0x000fe20003f44070 */
[----:B------:R-:W-:Y:S01]  /*0de0*/  IMAD.HI.U32 R3, R4, R11, RZ ;  /* 0x0000000b04037227 */ /* 0x000fe200078e00ff */
[----:B------:R-:W-:Y:S01]  /*0df0*/  ULOP3.LUT UR38, UR40, 0x10, URZ, 0xfc, !UPT ;  /* 0x0000001028267892 */ /* 0x000fe2000f8efc3f */
[----:B------:R-:W-:Y:S01]  /*0e00*/  CS2R R86, SRZ ;  /* 0x0000000000567805 */ /* 0x000fe2000001ff00 */
[----:B------:R-:W-:Y:S01]  /*0e10*/  ULOP3.LUT UR39, UR40, 0x8, URZ, 0xfc, !UPT ;  /* 0x0000000828277892 */ /* 0x000fe2000f8efc3f */
[C---:B------:R-:W-:Y:S01]  /*0e20*/  IMAD R5, R42.reuse, R8, R7 ;  /* 0x000000082a057224 */ /* 0x040fe200078e0207 */
[----:B------:R-:W-:Y:S01]  /*0e30*/  CS2R R88, SRZ ;  /* 0x0000000000587805 */ /* 0x000fe2000001ff00 */
[C---:B------:R-:W-:Y:S01]  /*0e40*/  IMAD R7, R42.reuse, R10, R9 ;  /* 0x0000000a2a077224 */ /* 0x040fe200078e0209 */
[----:B------:R-:W-:Y:S01]  /*0e50*/  CS2R R90, SRZ ;  /* 0x00000000005a7805 */ /* 0x000fe2000001ff00 */
[----:B------:R-:W-:Y:S01]  /*0e60*/  IMAD.MOV R8, RZ, RZ, -R3 ;  /* 0x000000ffff087224 */ /* 0x000fe200078e0a03 */
[----:B------:R-:W-:Y:S01]  /*0e70*/  ISETP.GT.U32.AND P0, PT, R42, R5, PT ;  /* 0x000000052a00720c */ /* 0x000fe20003f04070 */
[----:B------:R-:W-:Y:S01]  /*0e80*/  IMAD.U32 R10, RZ, RZ, UR14 ;  /* 0x0000000eff0a7e24 */ /* 0x000fe2000f8e00ff */
[----:B------:R-:W-:Y:S01]  /*0e90*/  CS2R R92, SRZ ;  /* 0x00000000005c7805 */ /* 0x000fe2000001ff00 */
[----:B------:R-:W-:Y:S01]  /*0ea0*/  IMAD.HI.U32 R3, R4, R13, RZ ;  /* 0x0000000d04037227 */ /* 0x000fe200078e00ff */
[----:B------:R-:W-:-:S02]  /*0eb0*/  CS2R R94, SRZ ;  /* 0x00000000005e7805 */ /* 0x000fc4000001ff00 */
[----:B------:R-:W-:Y:S02]  /*0ec0*/  CS2R R96, SRZ ;  /* 0x0000000000607805 */ /* 0x000fe4000001ff00 */
[----:B------:R-:W-:Y:S01]  /*0ed0*/  IABS R10, R10 ;  /* 0x0000000a000a7213 */ /* 0x000fe20000000000 */
[----:B------:R-:W-:Y:S01]  /*0ee0*/  IMAD.U32 R9, RZ, RZ, UR13 ;  /* 0x0000000dff097e24 */ /* 0x000fe2000f8e00ff */
[----:B------:R-:W-:Y:S01]  /*0ef0*/  CS2R R98, SRZ ;  /* 0x0000000000627805 */ /* 0x000fe2000001ff00 */
[----:B------:R-:W-:Y:S01]  /*0f00*/  IMAD.MOV R3, RZ, RZ, -R3 ;  /* 0x000000ffff037224 */ /* 0x000fe200078e0a03 */
[----:B------:R-:W-:Y:S01]  /*0f10*/  CS2R R100, SRZ ;  /* 0x0000000000647805 */ /* 0x000fe2000001ff00 */
[C---:B------:R-:W-:Y:S01]  /*0f20*/  IMAD R8, R42.reuse, R8, R11 ;  /* 0x000000082a087224 */ /* 0x040fe200078e020b */
[----:B------:R-:W-:Y:S01]  /*0f30*/  IABS R11, R9 ;  /* 0x00000009000b7213 */ /* 0x000fe20000000000 */
[----:B------:R-:W-:Y:S01]  /*0f40*/  IMAD R9, R42, R3, R13 ;  /* 0x000000032a097224 */ /* 0x000fe200078e020d */
[----:B------:R-:W-:Y:S01]  /*0f50*/  CS2R R102, SRZ ;  /* 0x0000000000667805 */ /* 0x000fe2000001ff00 */
[----:B------:R-:W-:Y:S01]  /*0f60*/  IMAD.MOV.U32 R13, RZ, RZ, R10 ;  /* 0x000000ffff0d7224 */ /* 0x000fe200078e000a */
[----:B------:R-:W-:Y:S01]  /*0f70*/  CS2R R104, SRZ ;  /* 0x0000000000687805 */ /* 0x000fe2000001ff00 */
[----:B------:R-:W-:Y:S01]  /*0f80*/  IMAD.HI.U32 R3, R4, R11, RZ ;  /* 0x0000000b04037227 */ /* 0x000fe200078e00ff */
[----:B------:R-:W-:-:S02]  /*0f90*/  ISETP.GT.U32.AND P3, PT, R42, R9, PT ;  /* 0x000000092a00720c */ /* 0x000fc40003f64070 */
[----:B------:R-:W-:Y:S02]  /*0fa0*/  CS2R R106, SRZ ;  /* 0x00000000006a7805 */ /* 0x000fe4000001ff00 */
[----:B------:R-:W-:Y:S01]  /*0fb0*/  CS2R R108, SRZ ;  /* 0x00000000006c7805 */ /* 0x000fe2000001ff00 */
[C---:B------:R-:W-:Y:S01]  /*0fc0*/  IMAD.HI.U32 R10, R4.reuse, R13, RZ ;  /* 0x0000000d040a7227 */ /* 0x040fe200078e00ff */
[----:B------:R-:W-:Y:S02]  /*0fd0*/  CS2R R110, SRZ ;  /* 0x00000000006e7805 */ /* 0x000fe4000001ff00 */
[----:B------:R-:W-:Y:S02]  /*0fe0*/  CS2R R112, SRZ ;  /* 0x0000000000707805 */ /* 0x000fe4000001ff00 */
[----:B------:R-:W-:Y:S01]  /*0ff0*/  CS2R R114, SRZ ;  /* 0x0000000000727805 */ /* 0x000fe2000001ff00 */
[----:B------:R-:W-:Y:S01]  /*1000*/  IMAD.MOV R12, RZ, RZ, -R3 ;  /* 0x000000ffff0c7224 */ /* 0x000fe200078e0a03 */
[----:B------:R-:W-:Y:S01]  /*1010*/  CS2R R116, SRZ ;  /* 0x0000000000747805 */ /* 0x000fe2000001ff00 */
[----:B------:R-:W-:Y:S01]  /*1020*/  IMAD.MOV R14, RZ, RZ, -R10 ;  /* 0x000000ffff0e7224 */ /* 0x000fe200078e0a0a */
[----:B------:R-:W-:Y:S01]  /*1030*/  CS2R R118, SRZ ;  /* 0x0000000000767805 */ /* 0x000fe2000001ff00 */
[----:B------:R-:W-:Y:S01]  /*1040*/  IMAD.HI.U32 R3, R4, R15, RZ ;  /* 0x0000000f04037227 */ /* 0x000fe200078e00ff */
[----:B------:R-:W-:-:S02]  /*1050*/  CS2R R120, SRZ ;  /* 0x0000000000787805 */ /* 0x000fc4000001ff00 */
[----:B------:R-:W-:Y:S02]  /*1060*/  CS2R R122, SRZ ;  /* 0x00000000007a7805 */ /* 0x000fe4000001ff00 */
[----:B------:R-:W-:Y:S01]  /*1070*/  CS2R R124, SRZ ;  /* 0x00000000007c7805 */ /* 0x000fe2000001ff00 */
[C---:B------:R-:W-:Y:S01]  /*1080*/  IMAD R10, R42.reuse, R12, R11 ;  /* 0x0000000c2a0a7224 */ /* 0x040fe200078e020b */
[----:B------:R-:W-:Y:S01]  /*1090*/  CS2R R126, SRZ ;  /* 0x00000000007e7805 */ /* 0x000fe2000001ff00 */
[C---:B------:R-:W-:Y:S01]  /*10a0*/  IMAD R11, R42.reuse, R14, R13 ;  /* 0x0000000e2a0b7224 */ /* 0x040fe200078e020d */
[----:B------:R-:W-:Y:S01]  /*10b0*/  CS2R R128, SRZ ;  /* 0x0000000000807805 */ /* 0x000fe2000001ff00 */
[----:B------:R-:W-:Y:S01]  /*10c0*/  IMAD.MOV R12, RZ, RZ, -R3 ;  /* 0x000000ffff0c7224 */ /* 0x000fe200078e0a03 */
[----:B------:R-:W-:Y:S01]  /*10d0*/  CS2R R130, SRZ ;  /* 0x0000000000827805 */ /* 0x000fe2000001ff00 */
[----:B------:R-:W-:Y:S01]  /*10e0*/  IMAD.U32 R13, RZ, RZ, UR19 ;  /* 0x00000013ff0d7e24 */ /* 0x000fe2000f8e00ff */
[C---:B------:R-:W-:Y:S01]  /*10f0*/  ISETP.GT.U32.AND P5, PT, R42.reuse, R11, PT ;  /* 0x0000000b2a00720c */ /* 0x040fe20003fa4070 */
[----:B------:R-:W-:Y:S01]  /*1100*/  IMAD R12, R42, R12, R15 ;  /* 0x0000000c2a0c7224 */ /* 0x000fe200078e020f */
[----:B------:R-:W-:Y:S01]  /*1110*/  CS2R R132, SRZ ;  /* 0x0000000000847805 */ /* 0x000fe2000001ff00 */
[----:B------:R-:W-:Y:S01]  /*1120*/  IMAD.HI.U32 R3, R4, R17, RZ ;  /* 0x0000001104037227 */ /* 0x000fe200078e00ff */
[----:B------:R-:W-:-:S02]  /*1130*/  IABS R15, R13 ;  /* 0x0000000d000f7213 */ /* 0x000fc40000000000 */
[----:B------:R-:W-:Y:S02]  /*1140*/  CS2R R134, SRZ ;  /* 0x0000000000867805 */ /* 0x000fe4000001ff00 */
[----:B------:R-:W-:Y:S01]  /*1150*/  CS2R R136, SRZ ;  /* 0x0000000000887805 */ /* 0x000fe2000001ff00 */
[----:B------:R-:W-:Y:S01]  /*1160*/  IMAD.HI.U32 R13, R4, R19, RZ ;  /* 0x00000013040d7227 */ /* 0x000fe200078e00ff */
[----:B------:R-:W-:Y:S02]  /*1170*/  CS2R R138, SRZ ;  /* 0x00000000008a7805 */ /* 0x000fe4000001ff00 */
[----:B------:R-:W-:Y:S02]  /*1180*/  CS2R R140, SRZ ;  /* 0x00000000008c7805 */ /* 0x000fe4000001ff00 */
[----:B------:R-:W-:Y:S01]  /*1190*/  CS2R R142, SRZ ;  /* 0x00000000008e7805 */ /* 0x000fe2000001ff00 */
[----:B------:R-:W-:Y:S01]  /*11a0*/  IMAD.MOV R3, RZ, RZ, -R3 ;  /* 0x000000ffff037224 */ /* 0x000fe200078e0a03 */
[----:B------:R-:W-:Y:S01]  /*11b0*/  CS2R R144, SRZ ;  /* 0x0000000000907805 */ /* 0x000fe2000001ff00 */
[----:B------:R-:W-:Y:S01]  /*11c0*/  IMAD.U32 R16, RZ, RZ, UR20 ;  /* 0x00000014ff107e24 */ /* 0x000fe2000f8e00ff */
[----:B------:R-:W-:Y:S01]  /*11d0*/  CS2R R146, SRZ ;  /* 0x0000000000927805 */ /* 0x000fe2000001ff00 */
[----:B------:R-:W-:Y:S01]  /*11e0*/  IMAD.MOV R14, RZ, RZ, -R13 ;  /* 0x000000ffff0e7224 */ /* 0x000fe200078e0a0d */
[----:B------:R-:W-:Y:S01]  /*11f0*/  CS2R R148, SRZ ;  /* 0x0000000000947805 */ /* 0x000fe2000001ff00 */
[----:B------:R-:W-:Y:S01]  /*1200*/  IMAD.U32 R18, RZ, RZ, UR21 ;  /* 0x00000015ff127e24 */ /* 0x000fe2000f8e00ff */
[----:B------:R-:W-:Y:S01]  /*1210*/  CS2R R150, SRZ ;  /* 0x0000000000967805 */ /* 0x000fe2000001ff00 */
[----:B------:R-:W-:Y:S01]  /*1220*/  IMAD R13, R42, R3, R17 ;  /* 0x000000032a0d7224 */ /* 0x000fe200078e0211 */
[----:B------:R-:W-:Y:S01]  /*1230*/  IABS R17, R16 ;  /* 0x0000001000117213 */ /* 0x000fe20000000000 */
[----:B------:R-:W-:Y:S01]  /*1240*/  IMAD.HI.U32 R3, R4, R15, RZ ;  /* 0x0000000f04037227 */ /* 0x000fe200078e00ff */
[----:B------:R-:W-:-:S03]  /*1250*/  IABS R20, R18 ;  /* 0x0000001200147213 */ /* 0x000fc60000000000 */
[----:B------:R-:W-:Y:S02]  /*1260*/  IMAD R14, R42, R14, R19 ;  /* 0x0000000e2a0e7224 */ /* 0x000fe400078e0213 */
[----:B------:R-:W-:Y:S02]  /*1270*/  IMAD.U32 R19, RZ, RZ, UR22 ;  /* 0x00000016ff137e24 */ /* 0x000fe4000f8e00ff */
[----:B------:R-:W-:Y:S02]  /*1280*/  IMAD.MOV R16, RZ, RZ, -R3 ;  /* 0x000000ffff107224 */ /* 0x000fe400078e0a03 */
[----:B------:R-:W-:Y:S01]  /*1290*/  IMAD.HI.U32 R3, R4, R17, RZ ;  /* 0x0000001104037227 */ /* 0x000fe200078e00ff */
[----:B------:R-:W-:-:S03]  /*12a0*/  IABS R21, R19 ;  /* 0x0000001300157213 */ /* 0x000fc60000000000 */
[----:B------:R-:W-:Y:S02]  /*12b0*/  IMAD.U32 R18, RZ, RZ, UR23 ;  /* 0x00000017ff127e24 */ /* 0x000fe4000f8e00ff */
[----:B------:R-:W-:Y:S02]  /*12c0*/  IMAD.MOV.U32 R19, RZ, RZ, R20 ;  /* 0x000000ffff137224 */ /* 0x000fe400078e0014 */
[----:B------:R-:W-:Y:S01]  /*12d0*/  IMAD R15, R42, R16, R15 ;  /* 0x000000102a0f7224 */ /* 0x000fe200078e020f */
[----:B------:R-:W-:Y:S01]  /*12e0*/  IABS R23, R18 ;  /* 0x0000001200177213 */ /* 0x000fe20000000000 */
[----:B------:R-:W-:Y:S02]  /*12f0*/  IMAD.MOV R16, RZ, RZ, -R3 ;  /* 0x000000ffff107224 */ /* 0x000fe400078e0a03 */
[----:B------:R-:W-:Y:S02]  /*1300*/  IMAD.U32 R20, RZ, RZ, UR24 ;  /* 0x00000018ff147e24 */ /* 0x000fe4000f8e00ff */
[----:B------:R-:W-:-:S03]  /*1310*/  IMAD.HI.U32 R3, R4, R19, RZ ;  /* 0x0000001304037227 */ /* 0x000fc600078e00ff */
[----:B------:R-:W-:Y:S01]  /*1320*/  IABS R25, R20 ;  /* 0x0000001400197213 */ /* 0x000fe20000000000 */
[----:B------:R-:W-:Y:S02]  /*1330*/  IMAD R16, R42, R16, R17 ;  /* 0x000000102a107224 */ /* 0x000fe400078e0211 */
[----:B------:R-:W-:-:S04]  /*1340*/  IMAD.HI.U32 R17, R4, R21, RZ ;  /* 0x0000001504117227 */ /* 0x000fc800078e00ff */
[----:B------:R-:W-:Y:S02]  /*1350*/  IMAD.MOV R18, RZ, RZ, -R3 ;  /* 0x000000ffff127224 */ /* 0x000fe400078e0a03 */
[----:B------:R-:W-:-:S04]  /*1360*/  IMAD.HI.U32 R3, R4, R23, RZ ;  /* 0x0000001704037227 */ /* 0x000fc800078e00ff */
[----:B------:R-:W-:Y:S02]  /*1370*/  IMAD.MOV R20, RZ, RZ, -R17 ;  /* 0x000000ffff147224 */ /* 0x000fe400078e0a11 */
[----:B------:R-:W-:Y:S02]  /*1380*/  IMAD R17, R42, R18, R19 ;  /* 0x000000122a117224 */ /* 0x000fe400078e0213 */
[----:B------:R-:W-:-:S04]  /*1390*/  IMAD.HI.U32 R19, R4, R25, RZ ;  /* 0x0000001904137227 */ /* 0x000fc800078e00ff */
[----:B------:R-:W-:Y:S02]  /*13a0*/  IMAD.MOV R3, RZ, RZ, -R3 ;  /* 0x000000ffff037224 */ /* 0x000fe400078e0a03 */
[C---:B------:R-:W-:Y:S02]  /*13b0*/  IMAD R18, R42.reuse, R20, R21 ;  /* 0x000000142a127224 */ /* 0x040fe400078e0215 */
[----:B------:R-:W-:Y:S02]  /*13c0*/  IMAD.U32 R21, RZ, RZ, UR25 ;  /* 0x00000019ff157e24 */ /* 0x000fe4000f8e00ff */
[----:B------:R-:W-:Y:S02]  /*13d0*/  IMAD.MOV R20, RZ, RZ, -R19 ;  /* 0x000000ffff147224 */ /* 0x000fe400078e0a13 */
[----:B------:R-:W-:Y:S01]  /*13e0*/  IMAD R19, R42, R3, R23 ;  /* 0x000000032a137224 */ /* 0x000fe200078e0217 */
[----:B------:R-:W-:Y:S01]  /*13f0*/  IABS R23, R21 ;  /* 0x0000001500177213 */ /* 0x000fe20000000000 */
[----:B------:R-:W-:-:S02]  /*1400*/  IMAD.U32 R3, RZ, RZ, UR26 ;  /* 0x0000001aff037e24 */ /* 0x000fc4000f8e00ff */
[----:B------:R-:W-:Y:S02]  /*1410*/  IMAD R20, R42, R20, R25 ;  /* 0x000000142a147224 */ /* 0x000fe400078e0219 */
[----:B------:R-:W-:Y:S01]  /*1420*/  IMAD.U32 R21, RZ, RZ, UR27 ;  /* 0x0000001bff157e24 */ /* 0x000fe2000f8e00ff */
[----:B------:R-:W-:Y:S01]  /*1430*/  IABS R25, R3 ;  /* 0x0000000300197213 */ /* 0x000fe20000000000 */
[----:B------:R-:W-:Y:S02]  /*1440*/  IMAD.U32 R22, RZ, RZ, UR28 ;  /* 0x0000001cff167e24 */ /* 0x000fe4000f8e00ff */
[----:B------:R-:W-:Y:S01]  /*1450*/  IMAD.U32 R24, RZ, RZ, UR29 ;  /* 0x0000001dff187e24 */ /* 0x000fe2000f8e00ff */
[----:B------:R-:W-:Y:S01]  /*1460*/  IABS R27, R21 ;  /* 0x00000015001b7213 */ /* 0x000fe20000000000 */
[C---:B------:R-:W-:Y:S01]  /*1470*/  IMAD.HI.U32 R3, R4.reuse, R23, RZ ;  /* 0x0000001704037227 */ /* 0x040fe200078e00ff */
[----:B------:R-:W-:Y:S02]  /*1480*/  IABS R29, R22 ;  /* 0x00000016001d7213 */ /* 0x000fe40000000000 */
[----:B------:R-:W-:Y:S01]  /*1490*/  IABS R33, R24 ;  /* 0x0000001800217213 */ /* 0x000fe20000000000 */
[----:B------:R-:W-:-:S04]  /*14a0*/  IMAD.HI.U32 R21, R4, R25, RZ ;  /* 0x0000001904157227 */ /* 0x000fc800078e00ff */
[----:B------:R-:W-:Y:S02]  /*14b0*/  IMAD.MOV R3, RZ, RZ, -R3 ;  /* 0x000000ffff037224 */ /* 0x000fe400078e0a03 */
[----:B------:R-:W-:Y:S02]  /*14c0*/  IMAD.MOV R22, RZ, RZ, -R21 ;  /* 0x000000ffff167224 */ /* 0x000fe400078e0a15 */
[----:B------:R-:W-:Y:S02]  /*14d0*/  IMAD R21, R42, R3, R23 ;  /* 0x000000032a157224 */ /* 0x000fe400078e0217 */
[----:B------:R-:W-:-:S04]  /*14e0*/  IMAD.HI.U32 R23, R4, R29, RZ ;  /* 0x0000001d04177227 */ /* 0x000fc800078e00ff */
[----:B------:R-:W-:-:S04]  /*14f0*/  IMAD.HI.U32 R24, R4, R33, RZ ;  /* 0x0000002104187227 */ /* 0x000fc800078e00ff */
[----:B------:R-:W-:-:S04]  /*1500*/  IMAD.HI.U32 R3, R4, R27, RZ ;  /* 0x0000001b04037227 */ /* 0x000fc800078e00ff */
[C---:B------:R-:W-:Y:S02]  /*1510*/  IMAD R22, R42.reuse, R22, R25 ;  /* 0x000000162a167224 */ /* 0x040fe400078e0219 */
[----:B------:R-:W-:Y:S02]  /*1520*/  IMAD.MOV R25, RZ, RZ, -R23 ;  /* 0x000000ffff197224 */ /* 0x000fe400078e0a17 */
[----:B------:R-:W-:Y:S02]  /*1530*/  IMAD.MOV R26, RZ, RZ, -R24 ;  /* 0x000000ffff1a7224 */ /* 0x000fe400078e0a18 */
[----:B------:R-:W-:Y:S02]  /*1540*/  IMAD.MOV R3, RZ, RZ, -R3 ;  /* 0x000000ffff037224 */ /* 0x000fe400078e0a03 */
[C---:B------:R-:W-:Y:S02]  /*1550*/  IMAD R24, R42.reuse, R25, R29 ;  /* 0x000000192a187224 */ /* 0x040fe400078e021d */
[----:B------:R-:W-:-:S02]  /*1560*/  IMAD R25, R42, R26, R33 ;  /* 0x0000001a2a197224 */ /* 0x000fc400078e0221 */
[----:B------:R-:W-:Y:S02]  /*1570*/  IMAD.U32 R26, RZ, RZ, UR31 ;  /* 0x0000001fff1a7e24 */ /* 0x000fe4000f8e00ff */
[----:B------:R-:W-:Y:S02]  /*1580*/  IMAD R23, R42, R3, R27 ;  /* 0x000000032a177224 */ /* 0x000fe400078e021b */
[----:B------:R-:W-:Y:S01]  /*1590*/  IMAD.U32 R27, RZ, RZ, UR32 ;  /* 0x00000020ff1b7e24 */ /* 0x000fe2000f8e00ff */
[----:B------:R-:W-:Y:S01]  /*15a0*/  IABS R33, R26 ;  /* 0x0000001a00217213 */ /* 0x000fe20000000000 */
[----:B------:R-:W-:Y:S02]  /*15b0*/  IMAD.U32 R3, RZ, RZ, UR30 ;  /* 0x0000001eff037e24 */ /* 0x000fe4000f8e00ff */
[----:B------:R-:W-:Y:S01]  /*15c0*/  IMAD.U32 R28, RZ, RZ, UR33 ;  /* 0x00000021ff1c7e24 */ /* 0x000fe2000f8e00ff */
[----:B------:R-:W-:Y:S01]  /*15d0*/  IABS R35, R27 ;  /* 0x0000001b00237213 */ /* 0x000fe20000000000 */
[----:B------:R-:W-:Y:S01]  /*15e0*/  IMAD.U32 R32, RZ, RZ, UR34 ;  /* 0x00000022ff207e24 */ /* 0x000fe2000f8e00ff */
[----:B------:R-:W-:Y:S01]  /*15f0*/  IABS R29, R3 ;  /* 0x00000003001d7213 */ /* 0x000fe20000000000 */
[----:B------:R-:W-:Y:S01]  /*1600*/  IMAD.HI.U32 R26, R4, R33, RZ ;  /* 0x00000021041a7227 */ /* 0x000fe200078e00ff */
[----:B------:R-:W-:-:S02]  /*1610*/  IABS R37, R28 ;  /* 0x0000001c00257213 */ /* 0x000fc40000000000 */
[----:B------:R-:W-:Y:S01]  /*1620*/  IABS R34, R32 ;  /* 0x0000002000227213 */ /* 0x000fe20000000000 */
[----:B------:R-:W-:-:S04]  /*1630*/  IMAD.HI.U32 R27, R4, R35, RZ ;  /* 0x00000023041b7227 */ /* 0x000fc800078e00ff */
[----:B------:R-:W-:-:S04]  /*1640*/  IMAD.HI.U32 R3, R4, R29, RZ ;  /* 0x0000001d04037227 */ /* 0x000fc800078e00ff */
[----:B------:R-:W-:Y:S02]  /*1650*/  IMAD.MOV R28, RZ, RZ, -R26 ;  /* 0x000000ffff1c7224 */ /* 0x000fe400078e0a1a */
[----:B------:R-:W-:Y:S02]  /*1660*/  IMAD.MOV R32, RZ, RZ, -R27 ;  /* 0x000000ffff207224 */ /* 0x000fe400078e0a1b */
[----:B------:R-:W-:Y:S02]  /*1670*/  IMAD.MOV R3, RZ, RZ, -R3 ;  /* 0x000000ffff037224 */ /* 0x000fe400078e0a03 */
[C---:B------:R-:W-:Y:S02]  /*1680*/  IMAD R27, R42.reuse, R28, R33 ;  /* 0x0000001c2a1b7224 */ /* 0x040fe400078e0221 */
[----:B------:R-:W-:Y:S02]  /*1690*/  IMAD.MOV.U32 R33, RZ, RZ, R34 ;  /* 0x000000ffff217224 */ /* 0x000fe400078e0022 */
[----:B------:R-:W-:-:S02]  /*16a0*/  IMAD R28, R42, R32, R35 ;  /* 0x000000202a1c7224 */ /* 0x000fc400078e0223 */
[----:B------:R-:W-:Y:S02]  /*16b0*/  IMAD.U32 R32, RZ, RZ, UR35 ;  /* 0x00000023ff207e24 */ /* 0x000fe4000f8e00ff */
[----:B------:R-:W-:Y:S02]  /*16c0*/  IMAD R26, R42, R3, R29 ;  /* 0x000000032a1a7224 */ /* 0x000fe400078e021d */
[----:B------:R-:W-:Y:S01]  /*16d0*/  IMAD.U32 R34, RZ, RZ, UR40 ;  /* 0x00000028ff227e24 */ /* 0x000fe2000f8e00ff */
[----:B------:R-:W-:Y:S01]  /*16e0*/  IABS R35, R32 ;  /* 0x0000002000237213 */ /* 0x000fe20000000000 */
[----:B------:R-:W-:-:S03]  /*16f0*/  IMAD.HI.U32 R29, R4, R33, RZ ;  /* 0x00000021041d7227 */ /* 0x000fc600078e00ff */
[----:B------:R-:W-:Y:S01]  /*1700*/  IABS R39, R34 ;  /* 0x0000002200277213 */ /* 0x000fe20000000000 */
[----:B------:R-:W-:-:S04]  /*1710*/  IMAD.HI.U32 R3, R4, R37, RZ ;  /* 0x0000002504037227 */ /* 0x000fc800078e00ff */
[----:B------:R-:W-:Y:S02]  /*1720*/  IMAD.MOV R32, RZ, RZ, -R29 ;  /* 0x000000ffff207224 */ /* 0x000fe400078e0a1d */
[----:B------:R-:W-:Y:S02]  /*1730*/  IMAD.MOV R3, RZ, RZ, -R3 ;  /* 0x000000ffff037224 */ /* 0x000fe400078e0a03 */
[----:B------:R-:W-:Y:S02]  /*1740*/  IMAD.U32 R34, RZ, RZ, UR36 ;  /* 0x00000024ff227e24 */ /* 0x000fe4000f8e00ff */
[----:B------:R-:W-:Y:S02]  /*1750*/  IMAD R32, R42, R32, R33 ;  /* 0x000000202a207224 */ /* 0x000fe400078e0221 */
[----:B------:R-:W-:-:S04]  /*1760*/  IMAD.HI.U32 R33, R4, R39, RZ ;  /* 0x0000002704217227 */ /* 0x000fc800078e00ff */
[----:B------:R-:W-:Y:S01]  /*1770*/  IMAD R29, R42, R3, R37 ;  /* 0x000000032a1d7224 */ /* 0x000fe200078e0225 */
[----:B------:R-:W-:Y:S01]  /*1780*/  IABS R37, R34 ;  /* 0x0000002200257213 */ /* 0x000fe20000000000 */
[----:B------:R-:W-:Y:S02]  /*1790*/  IMAD.MOV R34, RZ, RZ, -R33 ;  /* 0x000000ffff227224 */ /* 0x000fe400078e0a21 */
[----:B------:R-:W-:Y:S01]  /*17a0*/  @!P2 IMAD.IADD R40, R40, 0x1, -R45 ;  /* 0x000000012828a824 */ /* 0x000fe200078e0a2d */
[C---:B------:R-:W-:Y:S01]  /*17b0*/  ISETP.GT.U32.AND P2, PT, R42.reuse, R8, PT ;  /* 0x000000082a00720c */ /* 0x040fe20003f44070 */
[C---:B------:R-:W-:Y:S02]  /*17c0*/  IMAD R39, R42.reuse, R34, R39 ;  /* 0x000000222a277224 */ /* 0x040fe400078e0227 */
[--C-:B------:R-:W-:Y:S01]  /*17d0*/  @!P0 IMAD.IADD R5, R5, 0x1, -R42.reuse ;  /* 0x0000000105058824 */ /* 0x100fe200078e0a2a */
[----:B------:R-:W-:Y:S01]  /*17e0*/  ISETP.GT.U32.AND P4, PT, R45, R40, PT ;  /* 0x000000282d00720c */ /* 0x000fe20003f84070 */
[--C-:B------:R-:W-:Y:S01]  /*17f0*/  @!P3 IMAD.IADD R9, R9, 0x1, -R42.reuse ;  /* 0x000000010909b824 */ /* 0x100fe200078e0a2a */
[C---:B------:R-:W-:Y:S01]  /*1800*/  ISETP.GT.U32.AND P1, PT, R42.reuse, R39, PT ;  /* 0x000000272a00720c */ /* 0x040fe20003f24070 */
[----:B------:R-:W-:Y:S01]  /*1810*/  @!P5 IMAD.IADD R11, R11, 0x1, -R42 ;  /* 0x000000010b0bd824 */ /* 0x000fe200078e0a2a */
[----:B------:R-:W-:Y:S01]  /*1820*/  ISETP.GT.U32.AND P6, PT, R42, R5, PT ;  /* 0x000000052a00720c */ /* 0x000fe20003fc4070 */
[----:B------:R-:W-:Y:S01]  /*1830*/  IMAD.HI.U32 R3, R4, R35, RZ ;  /* 0x0000002304037227 */ /* 0x000fe200078e00ff */
[----:B------:R-:W-:-:S02]  /*1840*/  ISETP.GT.U32.AND P3, PT, R42, R16, PT ;  /* 0x000000102a00720c */ /* 0x000fc40003f64070 */
[----:B------:R-:W-:Y:S01]  /*1850*/  ISETP.GT.U32.AND P5, PT, R42, R18, PT ;  /* 0x000000122a00720c */ /* 0x000fe20003fa4070 */
[--C-:B------:R-:W-:Y:S01]  /*1860*/  @!P2 IMAD.IADD R8, R8, 0x1, -R42.reuse ;  /* 0x000000010808a824 */ /* 0x100fe200078e0a2a */
[----:B------:R-:W-:Y:S01]  /*1870*/  ISETP.GT.U32.AND P2, PT, R42, R15, PT ;  /* 0x0000000f2a00720c */ /* 0x000fe20003f44070 */
[----:B------:R-:W-:Y:S02]  /*1880*/  IMAD.U32 R36, RZ, RZ, UR37 ;  /* 0x00000025ff247e24 */ /* 0x000fe4000f8e00ff */
[----:B------:R-:W-:Y:S01]  /*1890*/  @!P4 IMAD.IADD R40, R40, 0x1, -R45 ;  /* 0x000000012828c824 */ /* 0x000fe200078e0a2d */
[C---:B------:R-:W-:Y:S01]  /*18a0*/  ISETP.GT.U32.AND P4, PT, R42.reuse, R10, PT ;  /* 0x0000000a2a00720c */ /* 0x040fe20003f84070 */
[--C-:B------:R-:W-:Y:S01]  /*18b0*/  @!P1 IMAD.IADD R39, R39, 0x1, -R42.reuse ;  /* 0x0000000127279824 */ /* 0x100fe200078e0a2a */
[C---:B------:R-:W-:Y:S01]  /*18c0*/  ISETP.GT.U32.AND P1, PT, R42.reuse, R7, PT ;  /* 0x000000072a00720c */ /* 0x040fe20003f24070 */
[--C-:B------:R-:W-:Y:S01]  /*18d0*/  @!P6 IMAD.IADD R5, R5, 0x1, -R42.reuse ;  /* 0x000000010505e824 */ /* 0x100fe200078e0a2a */
[----:B------:R-:W-:Y:S01]  /*18e0*/  ISETP.GT.U32.AND P6, PT, R42, R13, PT ;  /* 0x0000000d2a00720c */ /* 0x000fe20003fc4070 */
[--C-:B------:R-:W-:Y:S01]  /*18f0*/  @!P3 IMAD.IADD R16, R16, 0x1, -R42.reuse ;  /* 0x000000011010b824 */ /* 0x100fe200078e0a2a */
[----:B------:R-:W-:Y:S01]  /*1900*/  ISETP.GT.U32.AND P0, PT, R42, R39, PT ;  /* 0x000000272a00720c */ /* 0x000fe20003f04070 */
[--C-:B------:R-:W-:Y:S01]  /*1910*/  @!P5 IMAD.IADD R18, R18, 0x1, -R42.reuse ;  /* 0x000000011212d824 */ /* 0x100fe200078e0a2a */
[----:B------:R-:W-:Y:S01]  /*1920*/  IABS R36, R36 ;  /* 0x0000002400247213 */ /* 0x000fe20000000000 */
[--C-:B------:R-:W-:Y:S01]  /*1930*/  @!P2 IMAD.IADD R15, R15, 0x1, -R42.reuse ;  /* 0x000000010f0fa824 */ /* 0x100fe200078e0a2a */
[----:B------:R-:W-:Y:S01]  /*1940*/  ISETP.GT.U32.AND P2, PT, R42, R9, PT ;  /* 0x000000092a00720c */ /* 0x000fe20003f44070 */
[----:B------:R-:W-:Y:S01]  /*1950*/  IMAD.MOV R3, RZ, RZ, -R3 ;  /* 0x000000ffff037224 */ /* 0x000fe200078e0a03 */
[----:B------:R-:W-:Y:S01]  /*1960*/  CS2R R44, SRZ ;  /* 0x00000000002c7805 */ /* 0x000fe2000001ff00 */
[--C-:B------:R-:W-:Y:S01]  /*1970*/  @!P4 IMAD.IADD R10, R10, 0x1, -R42.reuse ;  /* 0x000000010a0ac824 */ /* 0x100fe200078e0a2a */
[C---:B------:R-:W-:Y:S01]  /*1980*/  ISETP.GT.U32.AND P4, PT, R42.reuse, R17, PT ;  /* 0x000000112a00720c */ /* 0x040fe20003f84070 */
[--C-:B------:R-:W-:Y:S01]  /*1990*/  @!P1 IMAD.IADD R7, R7, 0x1, -R42.reuse ;  /* 0x0000000107079824 */ /* 0x100fe200078e0a2a */
[C---:B------:R-:W-:Y:S01]  /*19a0*/  ISETP.GT.U32.AND P1, PT, R42.reuse, R14, PT ;  /* 0x0000000e2a00720c */ /* 0x040fe20003f24070 */
[--C-:B------:R-:W-:Y:S01]  /*19b0*/  @!P6 IMAD.IADD R13, R13, 0x1, -R42.reuse ;  /* 0x000000010d0de824 */ /* 0x100fe200078e0a2a */
[C---:B------:R-:W-:Y:S01]  /*19c0*/  ISETP.GT.U32.AND P3, PT, R42.reuse, R10, PT ;  /* 0x0000000a2a00720c */ /* 0x040fe20003f64070 */
[--C-:B------:R-:W-:Y:S01]  /*19d0*/  @!P0 IMAD.IADD R39, R39, 0x1, -R42.reuse ;  /* 0x0000000127278824 */ /* 0x100fe200078e0a2a */
[C---:B------:R-:W-:Y:S01]  /*19e0*/  ISETP.GT.U32.AND P0, PT, R42.reuse, R12, PT ;  /* 0x0000000c2a00720c */ /* 0x040fe20003f04070 */
[C---:B------:R-:W-:Y:S01]  /*19f0*/  IMAD R33, R42.reuse, R3, R35 ;  /* 0x000000032a217224 */ /* 0x040fe200078e0223 */
[C---:B------:R-:W-:Y:S01]  /*1a00*/  ISETP.GT.U32.AND P6, PT, R42.reuse, R7, PT ;  /* 0x000000072a00720c */ /* 0x040fe20003fc4070 */
[----:B------:R-:W-:Y:S01]  /*1a10*/  @!P2 IMAD.IADD R9, R9, 0x1, -R42 ;  /* 0x000000010909a824 */ /* 0x000fe200078e0a2a */
[----:B------:R-:W-:Y:S01]  /*1a20*/  ISETP.GT.U32.AND P2, PT, R42, R15, PT ;  /* 0x0000000f2a00720c */ /* 0x000fe20003f44070 */
[----:B------:R-:W-:-:S02]  /*1a30*/  IMAD.MOV.U32 R35, RZ, RZ, R37 ;  /* 0x000000ffff237224 */ /* 0x000fc400078e0025 */
[--C-:B------:R-:W-:Y:S01]  /*1a40*/  @!P4 IMAD.IADD R17, R17, 0x1, -R42.reuse ;  /* 0x000000011111c824 */ /* 0x100fe200078e0a2a */
[----:B------:R-:W-:Y:S01]  /*1a50*/  ISETP.GT.U32.AND P4, PT, R42, R11, PT ;  /* 0x0000000b2a00720c */ /* 0x000fe20003f84070 */
[--C-:B------:R-:W-:Y:S01]  /*1a60*/  @!P1 IMAD.IADD R14, R14, 0x1, -R42.reuse ;  /* 0x000000010e0e9824 */ /* 0x100fe200078e0a2a */
[----:B------:R-:W-:Y:S01]  /*1a70*/  ISETP.GT.U32.AND P1, PT, R42, R8, PT ;  /* 0x000000082a00720c */ /* 0x000fe20003f24070 */
[--C-:B------:R-:W-:Y:S01]  /*1a80*/  @!P3 IMAD.IADD R10, R10, 0x1, -R42.reuse ;  /* 0x000000010a0ab824 */ /* 0x100fe200078e0a2a */
[----:B------:R-:W-:Y:S01]  /*1a90*/  ISETP.GT.U32.AND P3, PT, R42, R16, PT ;  /* 0x000000102a00720c */ /* 0x000fe20003f64070 */
[----:B------:R-:W-:Y:S01]  /*1aa0*/  @!P0 IMAD.IADD R12, R12, 0x1, -R42 ;  /* 0x000000010c0c8824 */ /* 0x000fe200078e0a2a */
[C---:B------:R-:W-:Y:S01]  /*1ab0*/  ISETP.GT.U32.AND P0, PT, R42.reuse, R19, PT ;  /* 0x000000132a00720c */ /* 0x040fe20003f04070 */
[----:B------:R-:W-:Y:S02]  /*1ac0*/  IMAD.MOV.U32 R37, RZ, RZ, R36 ;  /* 0x000000ffff257224 */ /* 0x000fe400078e0024 */
[--C-:B------:R-:W-:Y:S01]  /*1ad0*/  @!P2 IMAD.IADD R15, R15, 0x1, -R42.reuse ;  /* 0x000000010f0fa824 */ /* 0x100fe200078e0a2a */
[C---:B------:R-:W-:Y:S01]  /*1ae0*/  ISETP.GT.U32.AND P5, PT, R42.reuse, R12, PT ;  /* 0x0000000c2a00720c */ /* 0x040fe20003fa4070 */
[----:B------:R-:W-:Y:S01]  /*1af0*/  IMAD.U32 R36, RZ, RZ, UR4 ;  /* 0x00000004ff247e24 */ /* 0x000fe2000f8e00ff */
[C---:B------:R-:W-:Y:S01]  /*1b00*/  ISETP.GT.U32.AND P2, PT, R42.reuse, R22, PT ;  /* 0x000000162a00720c */ /* 0x040fe20003f44070 */
[--C-:B------:R-:W-:Y:S01]  /*1b10*/  @!P4 IMAD.IADD R11, R11, 0x1, -R42.reuse ;  /* 0x000000010b0bc824 */ /* 0x100fe200078e0a2a */
[----:B------:R-:W-:Y:S01]  /*1b20*/  ISETP.GT.U32.AND P4, PT, R42, R17, PT ;  /* 0x000000112a00720c */ /* 0x000fe20003f84070 */
[----:B------:R-:W-:Y:S01]  /*1b30*/  @!P1 IMAD.IADD R8, R8, 0x1, -R42 ;  /* 0x0000000108089824 */ /* 0x000fe200078e0a2a */
[----:B------:R-:W-:Y:S01]  /*1b40*/  ISETP.GT.U32.AND P1, PT, R42, R14, PT ;  /* 0x0000000e2a00720c */ /* 0x000fe20003f24070 */
[----:B------:R-:W-:Y:S01]  /*1b50*/  IMAD.HI.U32 R3, R4, R35, RZ ;  /* 0x0000002304037227 */ /* 0x000fe200078e00ff */
[----:B------:R-:W-:-:S03]  /*1b60*/  IABS R41, R36 ;  /* 0x0000002400297213 */ /* 0x000fc60000000000 */
[--C-:B------:R-:W-:Y:S01]  /*1b70*/  @!P0 IMAD.IADD R19, R19, 0x1, -R42.reuse ;  /* 0x0000000113138824 */ /* 0x100fe200078e0a2a */
[----:B------:R-:W-:Y:S01]  /*1b80*/  ISETP.GT.U32.AND P0, PT, R42, R13, PT ;  /* 0x0000000d2a00720c */ /* 0x000fe20003f04070 */
[----:B------:R-:W-:Y:S01]  /*1b90*/  @!P5 IMAD.IADD R12, R12, 0x1, -R42 ;  /* 0x000000010c0cd824 */ /* 0x000fe200078e0a2a */
[----:B------:R-:W-:Y:S01]  /*1ba0*/  ISETP.GT.U32.AND P5, PT, R42, R18, PT ;  /* 0x000000122a00720c */ /* 0x000fe20003fa4070 */
[----:B------:R-:W-:-:S04]  /*1bb0*/  IMAD.HI.U32 R34, R4, R37, RZ ;  /* 0x0000002504227227 */ /* 0x000fc800078e00ff */
[--C-:B------:R-:W-:Y:S01]  /*1bc0*/  @!P4 IMAD.IADD R17, R17, 0x1, -R42.reuse ;  /* 0x000000011111c824 */ /* 0x100fe200078e0a2a */
[C---:B------:R-:W-:Y:S01]  /*1bd0*/  ISETP.GT.U32.AND P4, PT, R42.reuse, R24, PT ;  /* 0x000000182a00720c */ /* 0x040fe20003f84070 */
[----:B------:R-:W-:Y:S02]  /*1be0*/  IMAD.U32 R38, RZ, RZ, UR38 ;  /* 0x00000026ff267e24 */ /* 0x000fe4000f8e00ff */
[----:B------:R-:W-:Y:S02]  /*1bf0*/  IMAD.MOV R3, RZ, RZ, -R3 ;  /* 0x000000ffff037224 */ /* 0x000fe400078e0a03 */
[----:B------:R-:W-:Y:S01]  /*1c00*/  @!P0 IMAD.IADD R13, R13, 0x1, -R42 ;  /* 0x000000010d0d8824 */ /* 0x000fe200078e0a2a */
[----:B------:R-:W-:Y:S01]  /*1c10*/  ISETP.GT.U32.AND P0, PT, R42, R20, PT ;  /* 0x000000142a00720c */ /* 0x000fe20003f04070 */
[----:B------:R-:W-:Y:S01]  /*1c20*/  IMAD.MOV R36, RZ, RZ, -R34 ;  /* 0x000000ffff247224 */ /* 0x000fe200078e0a22 */
[----:B------:R-:W-:Y:S01]  /*1c30*/  IABS R43, R38 ;  /* 0x00000026002b7213 */ /* 0x000fe20000000000 */
[--C-:B------:R-:W-:Y:S01]  /*1c40*/  @!P1 IMAD.IADD R14, R14, 0x1, -R42.reuse ;  /* 0x000000010e0e9824 */ /* 0x100fe200078e0a2a */
[----:B------:R-:W-:Y:S01]  /*1c50*/  ISETP.GT.U32.AND P1, PT, R42, R21, PT ;  /* 0x000000152a00720c */ /* 0x000fe20003f24070 */
[--C-:B------:R-:W-:Y:S01]  /*1c60*/  @!P3 IMAD.IADD R16, R16, 0x1, -R42.reuse ;  /* 0x000000011010b824 */ /* 0x100fe200078e0a2a */
[----:B------:R-:W-:Y:S01]  /*1c70*/  ISETP.GT.U32.AND P3, PT, R42, R23, PT ;  /* 0x000000172a00720c */ /* 0x000fe20003f64070 */
[----:B------:R-:W-:Y:S01]  /*1c80*/  @!P5 IMAD.IADD R18, R18, 0x1, -R42 ;  /* 0x000000011212d824 */ /* 0x000fe200078e0a2a */
[C---:B------:R-:W-:Y:S01]  /*1c90*/  ISETP.GT.U32.AND P5, PT, R42.reuse, R25, PT ;  /* 0x000000192a00720c */ /* 0x040fe20003fa4070 */
[----:B------:R-:W-:-:S02]  /*1ca0*/  IMAD R34, R42, R3, R35 ;  /* 0x000000032a227224 */ /* 0x000fc400078e0223 */
[----:B------:R-:W-:Y:S02]  /*1cb0*/  IMAD R35, R42, R36, R37 ;  /* 0x000000242a237224 */ /* 0x000fe400078e0225 */
[--C-:B------:R-:W-:Y:S01]  /*1cc0*/  @!P0 IMAD.IADD R20, R20, 0x1, -R42.reuse ;  /* 0x0000000114148824 */ /* 0x100fe200078e0a2a */
[----:B------:R-:W-:Y:S01]  /*1cd0*/  ISETP.GT.U32.AND P0, PT, R42, R27, PT ;  /* 0x0000001b2a00720c */ /* 0x000fe20003f04070 */
[--C-:B------:R-:W-:Y:S01]  /*1ce0*/  @!P2 IMAD.IADD R22, R22, 0x1, -R42.reuse ;  /* 0x000000011616a824 */ /* 0x100fe200078e0a2a */
[----:B------:R-:W-:Y:S01]  /*1cf0*/  ISETP.GT.U32.AND P2, PT, R42, R29, PT ;  /* 0x0000001d2a00720c */ /* 0x000fe20003f44070 */
[----:B------:R-:W-:Y:S01]  /*1d00*/  @!P4 IMAD.IADD R24, R24, 0x1, -R42 ;  /* 0x000000011818c824 */ /* 0x000fe200078e0a2a */
[----:B------:R-:W-:Y:S01]  /*1d10*/  ISETP.GT.U32.AND P4, PT, R42, R20, PT ;  /* 0x000000142a00720c */ /* 0x000fe20003f84070 */
[----:B------:R-:W-:Y:S02]  /*1d20*/  IMAD.U32 R37, RZ, RZ, UR39 ;  /* 0x00000027ff257e24 */ /* 0x000fe4000f8e00ff */
[----:B------:R-:W-:-:S03]  /*1d30*/  IMAD.HI.U32 R3, R4, R41, RZ ;  /* 0x0000002904037227 */ /* 0x000fc600078e00ff */
[----:B------:R-:W-:Y:S01]  /*1d40*/  IABS R38, R37 ;  /* 0x0000002500267213 */ /* 0x000fe20000000000 */
[----:B------:R-:W-:-:S04]  /*1d50*/  IMAD.HI.U32 R36, R4, R43, RZ ;  /* 0x0000002b04247227 */ /* 0x000fc800078e00ff */
[----:B------:R-:W-:Y:S02]  /*1d60*/  IMAD.MOV R3, RZ, RZ, -R3 ;  /* 0x000000ffff037224 */ /* 0x000fe400078e0a03 */
[----:B------:R-:W-:Y:S02]  /*1d70*/  IMAD.MOV R37, RZ, RZ, -R36 ;  /* 0x000000ffff257224 */ /* 0x000fe400078e0a24 */
[C---:B------:R-:W-:Y:S02]  /*1d80*/  IMAD R36, R42.reuse, R3, R41 ;  /* 0x000000032a247224 */ /* 0x040fe400078e0229 */
[--C-:B------:R-:W-:Y:S01]  /*1d90*/  @!P1 IMAD.IADD R21, R21, 0x1, -R42.reuse ;  /* 0x0000000115159824 */ /* 0x100fe200078e0a2a */
[----:B------:R-:W-:Y:S01]  /*1da0*/  ISETP.GT.U32.AND P1, PT, R42, R28, PT ;  /* 0x0000001c2a00720c */ /* 0x000fe20003f24070 */
[--C-:B------:R-:W-:Y:S01]  /*1db0*/  @!P3 IMAD.IADD R23, R23, 0x1, -R42.reuse ;  /* 0x000000011717b824 */ /* 0x100fe200078e0a2a */
[----:B------:R-:W-:Y:S01]  /*1dc0*/  LOP3.LUT P3, RZ, R152, 0x80, RZ, 0xc0, !PT ;  /* 0x0000008098ff7812 */ /* 0x000fe2000786c0ff */
[----:B------:R-:W-:Y:S01]  /*1dd0*/  @!P5 IMAD.IADD R25, R25, 0x1, -R42 ;  /* 0x000000011919d824 */ /* 0x000fe200078e0a2a */
[----:B------:R-:W-:Y:S01]  /*1de0*/  ISETP.GT.U32.AND P5, PT, R42, R21, PT ;  /* 0x000000152a00720c */ /* 0x000fe20003fa4070 */
[----:B------:R-:W-:-:S02]  /*1df0*/  IMAD.MOV.U32 R3, RZ, RZ, R38 ;  /* 0x000000ffff037224 */ /* 0x000fc400078e0026 */
[--C-:B------:R-:W-:Y:S01]  /*1e00*/  @!P0 IMAD.IADD R27, R27, 0x1, -R42.reuse ;  /* 0x000000011b1b8824 */ /* 0x100fe200078e0a2a */
[C---:B------:R-:W-:Y:S01]  /*1e10*/  ISETP.GT.U32.AND P0, PT, R42.reuse, R23, PT ;  /* 0x000000172a00720c */ /* 0x040fe20003f04070 */
[--C-:B------:R-:W-:Y:S01]  /*1e20*/  @!P2 IMAD.IADD R29, R29, 0x1, -R42.reuse ;  /* 0x000000011d1da824 */ /* 0x100fe200078e0a2a */
[----:B------:R-:W-:Y:S01]  /*1e30*/  ISETP.GT.U32.AND P2, PT, R42, R25, PT ;  /* 0x000000192a00720c */ /* 0x000fe20003f44070 */
[----:B------:R-:W-:Y:S01]  /*1e40*/  @!P4 IMAD.IADD R20, R20, 0x1, -R42 ;  /* 0x000000011414c824 */ /* 0x000fe200078e0a2a */
[----:B------:R-:W-:Y:S01]  /*1e50*/  ISETP.GT.U32.AND P4, PT, R42, R33, PT ;  /* 0x000000212a00720c */ /* 0x000fe20003f84070 */
[----:B------:R-:W-:-:S04]  /*1e60*/  IMAD.HI.U32 R4, R4, R3, RZ ;  /* 0x0000000304047227 */ /* 0x000fc800078e00ff */
[----:B------:R-:W-:Y:S02]  /*1e70*/  IMAD.MOV R4, RZ, RZ, -R4 ;  /* 0x000000ffff047224 */ /* 0x000fe400078e0a04 */
[C---:B------:R-:W-:Y:S01]  /*1e80*/  IMAD R37, R42.reuse, R37, R43 ;  /* 0x000000252a257224 */ /* 0x040fe200078e022b */
[----:B------:R-:W-:Y:S01]  /*1e90*/  SHF.R.U32.HI R43, RZ, 0x2, R152 ;  /* 0x00000002ff2b7819 */ /* 0x000fe20000011698 */
[----:B------:R-:W-:Y:S01]  /*1ea0*/  IMAD R38, R42, R4, R3 ;  /* 0x000000042a267224 */ /* 0x000fe200078e0203 */
[----:B------:R-:W-:Y:S01]  /*1eb0*/  SEL R4, RZ, 0x90, !P3 ;  /* 0x00000090ff047807 */ /* 0x000fe20005800000 */
        /* <DEDUP_REMOVED lines=11> */
[----:B------:R-:W-:Y:S01]  /*1f70*/  ISETP.GT.U32.AND P4, PT, R42, R38, PT ;  /* 0x000000262a00720c */ /* 0x000fe20003f84070 */
[----:B------:R-:W-:Y:S01]  /*1f80*/  IMAD.SHL.U32 R3, R152, 0x2, RZ ;  /* 0x0000000298037824 */ /* 0x000fe200078e00ff */
[----:B------:R-:W-:Y:S01]  /*1f90*/  ISETP.GT.U32.AND P6, PT, R42, R19, PT ;  /* 0x000000132a00720c */ /* 0x000fe20003fc4070 */
[--C-:B------:R-:W-:Y:S01]  /*1fa0*/  @!P1 IMAD.IADD R24, R24, 0x1, -R42.reuse ;  /* 0x0000000118189824 */ /* 0x100fe200078e0a2a */
[----:B------:R-:W-:Y:S01]  /*1fb0*/  ISETP.GT.U32.AND P1, PT, R42, R36, PT ;  /* 0x000000242a00720c */ /* 0x000fe20003f24070 */
[--C-:B------:R-:W-:Y:S01]  /*1fc0*/  @!P3 IMAD.IADD R32, R32, 0x1, -R42.reuse ;  /* 0x000000012020b824 */ /* 0x100fe200078e0a2a */
[----:B------:R-:W-:Y:S01]  /*1fd0*/  ISETP.GE.AND P3, PT, R246, RZ, PT ;  /* 0x000000fff600720c */ /* 0x000fe20003f66270 */
[--C-:B------:R-:W-:Y:S01]  /*1fe0*/  @!P5 IMAD.IADD R34, R34, 0x1, -R42.reuse ;  /* 0x000000012222d824 */ /* 0x100fe200078e0a2a */
[C---:B------:R-:W-:Y:S01]  /*1ff0*/  ISETP.GT.U32.AND P5, PT, R42.reuse, R27, PT ;  /* 0x0000001b2a00720c */ /* 0x040fe20003fa4070 */
[--C-:B------:R-:W-:Y:S01]  /*2000*/  @!P0 IMAD.IADD R35, R35, 0x1, -R42.reuse ;  /* 0x0000000123238824 */ /* 0x100fe200078e0a2a */
[C---:B------:R-:W-:Y:S01]  /*2010*/  ISETP.GT.U32.AND P0, PT, R42.reuse, R28, PT ;  /* 0x0000001c2a00720c */ /* 0x040fe20003f04070 */
[--C-:B------:R-:W-:Y:S01]  /*2020*/  @!P2 IMAD.IADD R37, R37, 0x1, -R42.reuse ;  /* 0x000000012525a824 */ /* 0x100fe200078e0a2a */
[----:B------:R-:W-:Y:S01]  /*2030*/  ISETP.GT.U32.AND P2, PT, R42, R32, PT ;  /* 0x000000202a00720c */ /* 0x000fe20003f44070 */
[--C-:B------:R-:W-:Y:S01]  /*2040*/  @!P4 IMAD.IADD R38, R38, 0x1, -R42.reuse ;  /* 0x000000012626c824 */ /* 0x100fe200078e0a2a */
[C---:B------:R-:W-:Y:S01]  /*2050*/  ISETP.GT.U32.AND P4, PT, R42.reuse, R33, PT ;  /* 0x000000212a00720c */ /* 0x040fe20003f84070 */
[--C-:B------:R-:W-:Y:S01]  /*2060*/  @!P6 IMAD.IADD R19, R19, 0x1, -R42.reuse ;  /* 0x000000011313e824 */ /* 0x100fe200078e0a2a */
[----:B------:R-:W-:Y:S01]  /*2070*/  ISETP.GT.U32.AND P6, PT, R42, R26, PT ;  /* 0x0000001a2a00720c */ /* 0x000fe20003fc4070 */
[----:B------:R-:W-:Y:S01]  /*2080*/  @!P1 IMAD.IADD R36, R36, 0x1, -R42 ;  /* 0x0000000124249824 */ /* 0x000fe200078e0a2a */
[C---:B------:R-:W-:Y:S01]  /*2090*/  ISETP.GT.U32.AND P1, PT, R42.reuse, R29, PT ;  /* 0x0000001d2a00720c */ /* 0x040fe20003f24070 */
[----:B------:R-:W-:Y:S01]  /*20a0*/  @!P3 IMAD.MOV R40, RZ, RZ, -R40 ;  /* 0x000000ffff28b224 */ /* 0x000fe200078e0a28 */
[C---:B------:R-:W-:Y:S01]  /*20b0*/  ISETP.GT.U32.AND P3, PT, R42.reuse, R38, PT ;  /* 0x000000262a00720c */ /* 0x040fe20003f64070 */
[--C-:B------:R-:W-:Y:S01]  /*20c0*/  @!P5 IMAD.IADD R27, R27, 0x1, -R42.reuse ;  /* 0x000000011b1bd824 */ /* 0x100fe200078e0a2a */
[----:B------:R-:W-:Y:S01]  /*20d0*/  ISETP.GT.U32.AND P5, PT, R42, R37, PT ;  /* 0x000000252a00720c */ /* 0x000fe20003fa4070 */
[--C-:B------:R-:W-:Y:S01]  /*20e0*/  @!P0 IMAD.IADD R28, R28, 0x1, -R42.reuse ;  /* 0x000000011c1c8824 */ /* 0x100fe200078e0a2a */
[----:B------:R-:W-:Y:S01]  /*20f0*/  ISETP.GT.U32.AND P0, PT, R42, R34, PT ;  /* 0x000000222a00720c */ /* 0x000fe20003f04070 */
[--C-:B------:R-:W-:Y:S01]  /*2100*/  @!P2 IMAD.IADD R32, R32, 0x1, -R42.reuse ;  /* 0x000000012020a824 */ /* 0x100fe200078e0a2a */
[----:B------:R-:W-:Y:S01]  /*2110*/  ISETP.GT.U32.AND P2, PT, R42, R36, PT ;  /* 0x000000242a00720c */ /* 0x000fe20003f44070 */
[--C-:B------:R-:W-:Y:S01]  /*2120*/  @!P4 IMAD.IADD R33, R33, 0x1, -R42.reuse ;  /* 0x000000012121c824 */ /* 0x100fe200078e0a2a */
[----:B------:R-:W-:Y:S01]  /*2130*/  ISETP.LE.AND P4, PT, RZ, UR5, PT ;  /* 0x00000005ff007c0c */ /* 0x000fe2000bf83270 */
[--C-:B------:R-:W-:Y:S01]  /*2140*/  @!P6 IMAD.IADD R26, R26, 0x1, -R42.reuse ;  /* 0x000000011a1ae824 */ /* 0x100fe200078e0a2a */
[C---:B------:R-:W-:Y:S01]  /*2150*/  ISETP.GT.U32.AND P6, PT, R42.reuse, R22, PT ;  /* 0x000000162a00720c */ /* 0x040fe20003fc4070 */
[--C-:B------:R-:W-:Y:S01]  /*2160*/  @!P1 IMAD.IADD R29, R29, 0x1, -R42.reuse ;  /* 0x000000011d1d9824 */ /* 0x100fe200078e0a2a */
[----:B------:R-:W-:Y:S01]  /*2170*/  ISETP.GT.U32.AND P1, PT, R42, R35, PT ;  /* 0x000000232a00720c */ /* 0x000fe20003f24070 */
[--C-:B------:R-:W-:Y:S01]  /*2180*/  @!P3 IMAD.IADD R38, R38, 0x1, -R42.reuse ;  /* 0x000000012626b824 */ /* 0x100fe200078e0a2a */
[----:B------:R-:W-:Y:S01]  /*2190*/  ISETP.LE.AND P3, PT, RZ, UR13, PT ;  /* 0x0000000dff007c0c */ /* 0x000fe2000bf63270 */
[--C-:B------:R-:W-:Y:S01]  /*21a0*/  @!P5 IMAD.IADD R37, R37, 0x1, -R42.reuse ;  /* 0x000000012525d824 */ /* 0x100fe200078e0a2a */
[----:B------:R-:W-:Y:S01]  /*21b0*/  ISETP.LE.AND P5, PT, RZ, UR7, PT ;  /* 0x00000007ff007c0c */ /* 0x000fe2000bfa3270 */
[--C-:B------:R-:W-:Y:S01]  /*21c0*/  @!P0 IMAD.IADD R34, R34, 0x1, -R42.reuse ;  /* 0x0000000122228824 */ /* 0x100fe200078e0a2a */
[----:B------:R-:W-:Y:S01]  /*21d0*/  ISETP.LE.AND P0, PT, RZ, UR6, PT ;  /* 0x00000006ff007c0c */ /* 0x000fe2000bf03270 */
[--C-:B------:R-:W-:Y:S01]  /*21e0*/  @!P2 IMAD.IADD R36, R36, 0x1, -R42.reuse ;  /* 0x000000012424a824 */ /* 0x100fe200078e0a2a */
[----:B------:R-:W-:Y:S01]  /*21f0*/  ISETP.LE.AND P2, PT, RZ, UR12, PT ;  /* 0x0000000cff007c0c */ /* 0x000fe2000bf43270 */
[----:B------:R-:W-:Y:S01]  /*2200*/  @!P4 IMAD.MOV R5, RZ, RZ, -R5 ;  /* 0x000000ffff05c224 */ /* 0x000fe200078e0a05 */
[----:B------:R-:W-:Y:S01]  /*2210*/  ISETP.LE.AND P4, PT, RZ, UR14, PT ;  /* 0x0000000eff007c0c */ /* 0x000fe2000bf83270 */
[--C-:B------:R-:W-:Y:S01]  /*2220*/  @!P6 IMAD.IADD R22, R22, 0x1, -R42.reuse ;  /* 0x000000011616e824 */ /* 0x100fe200078e0a2a */
[----:B------:R-:W-:Y:S01]  /*2230*/  ISETP.GT.U32.AND P6, PT, R42, R26, PT ;  /* 0x0000001a2a00720c */ /* 0x000fe20003fc4070 */
[----:B------:R-:W-:Y:S01]  /*2240*/  @!P1 IMAD.IADD R35, R35, 0x1, -R42 ;  /* 0x0000000123239824 */ /* 0x000fe200078e0a2a */
[----:B------:R-:W-:Y:S01]  /*2250*/  LOP3.LUT R41, R4, 0x7e, R3, 0x78, !PT ;  /* 0x0000007e04297812 */ /* 0x000fe200078e7803 */
[----:B------:R-:W-:Y:S01]  /*2260*/  @!P3 IMAD.MOV R10, RZ, RZ, -R10 ;  /* 0x000000ffff0ab224 */ /* 0x000fe200078e0a0a */
[----:B------:R-:W-:Y:S01]  /*2270*/  ISETP.LE.AND P3, PT, RZ, UR19, PT ;  /* 0x00000013ff007c0c */ /* 0x000fe2000bf63270 */
        /* <DEDUP_REMOVED lines=8> */
[----:B------:R-:W-:Y:S01]  /*2300*/  @!P6 IMAD.IADD R26, R26, 0x1, -R42 ;  /* 0x000000011a1ae824 */ /* 0x000fe200078e0a2a */
[----:B------:R-:W-:Y:S01]  /*2310*/  ISETP.NE.AND P6, PT, R30, RZ, PT ;  /* 0x000000ff1e00720c */ /* 0x000fe20003fc5270 */
[----:B------:R-:W-:Y:S01]  /*2320*/  IMAD.SHL.U32 R4, R152, 0x40, RZ ;  /* 0x0000004098047824 */ /* 0x000fe200078e00ff */
[----:B------:R-:W-:Y:S01]  /*2330*/  SHF.R.S32.HI R3, RZ, 0x1f, R6 ;  /* 0x0000001fff037819 */ /* 0x000fe20000011406 */
        /* <DEDUP_REMOVED lines=10> */
[----:B------:R-:W-:Y:S01]  /*23e0*/  ULDC.64 UR6, c[0x0][0x210] ;  /* 0x0000840000067ab9 */ /* 0x000fe20000000a00 */
[----:B------:R-:W-:Y:S01]  /*23f0*/  @!P6 LOP3.LUT R40, RZ, R30, RZ, 0x33, !PT ;  /* 0x0000001eff28e212 */ /* 0x000fe200078e33ff */
[----:B------:R-:W-:Y:S01]  /*2400*/  UMOV UR14, 0xfffffffe ;  /* 0xfffffffe000e7882 */ /* 0x000fe20000000000 */
[----:B------:R-:W1:Y:S01]  /*2410*/  LDC R30, c[0x0][0x240] ;  /* 0x00009000ff1e7b82 */ /* 0x000e620000000800 */
        /* <DEDUP_REMOVED lines=10> */
[----:B------:R-:W-:Y:S01]  /*24c0*/  UMOV UR15, 0x7fffffdf ;  /* 0x7fffffdf000f7882 */ /* 0x000fe20000000000 */
[----:B------:R-:W-:Y:S01]  /*24d0*/  ISETP.LE.AND P6, PT, RZ, UR40, PT ;  /* 0x00000028ff007c0c */ /* 0x000fe2000bfc3270 */
[----:B------:R-:W-:Y:S01]  /*24e0*/  UMOV UR5, URZ ;  /* 0x0000003f00057c82 */ /* 0x000fe20008000000 */
[----:B------:R-:W-:Y:S01]  /*24f0*/  LEA.HI R6, R3, R6, RZ, 0x5 ;  /* 0x0000000603067211 */ /* 0x000fe200078f28ff */
        /* <DEDUP_REMOVED lines=11> */
[----:B------:R-:W-:Y:S01]  /*25b0*/  LOP3.LUT R3, R41, 0x1000, R4, 0xf8, !PT ;  /* 0x0000100029037812 */ /* 0x000fe200078ef804 */
[----:B------:R-:W-:Y:S01]  /*25c0*/  UIADD3 UR18, UR8, 0x4000, URZ ;  /* 0x0000400008127890 */ /* 0x000fe2000fffe03f */
[----:B------:R-:W-:Y:S01]  /*25d0*/  ISETP.NE.AND P1, PT, R31, RZ, PT ;  /* 0x000000ff1f00720c */ /* 0x000fe20003f25270 */
        /* <DEDUP_REMOVED lines=10> */
[----:B------:R-:W-:Y:S01]  /*2680*/  ULDC UR4, c[0x0][0x234] ;  /* 0x00008d0000047ab9 */ /* 0x000fe20000000800 */
[----:B------:R-:W-:Y:S01]  /*2690*/  LOP3.LUT R4, RZ, R31, RZ, 0x33, !PT ;  /* 0x0000001fff047212 */ /* 0x000fe200078e33ff */
[----:B------:R-:W-:Y:S01]  /*26a0*/  IMAD R40, R40, UR4, RZ ;  /* 0x0000000428287c24 */ /* 0x000fe2000f8e02ff */
[----:B------:R-:W-:Y:S01]  /*26b0*/  USHF.R.U32.HI UR4, URZ, 0x4, UR8 ;  /* 0x000000043f047899 */ /* 0x000fe20008011608 */
[----:B------:R-:W-:Y:S01]  /*26c0*/  @!P3 IMAD.MOV R37, RZ, RZ, -R37 ;  /* 0x000000ffff25b224 */ /* 0x000fe200078e0a25 */
[C---:B------:R-:W-:Y:S01]  /*26d0*/  SEL R5, R4.reuse, R5, !P1 ;  /* 0x0000000504057207 */ /* 0x040fe20004800000 */
        /* <DEDUP_REMOVED lines=8> */
[-C--:B-1----:R-:W-:Y:S01]  /*2760*/  IMAD R5, R5, R30.reuse, RZ ;  /* 0x0000001e05057224 */ /* 0x082fe200078e02ff */
[C---:B------:R-:W-:Y:S01]  /*2770*/  SEL R11, R4.reuse, R11, !P1 ;  /* 0x0000000b040b7207 */ /* 0x040fe20004800000 */
[----:B------:R-:W-:Y:S01]  /*2780*/  IMAD R7, R7, R30, RZ ;  /* 0x0000001e07077224 */ /* 0x000fe200078e02ff */
[----:B------:R-:W-:Y:S01]  /*2790*/  SEL R12, R4, R12, !P1 ;  /* 0x0000000c040c7207 */ /* 0x000fe20004800000 */
[-C--:B------:R-:W-:Y:S01]  /*27a0*/  IMAD R8, R8, R30.reuse, RZ ;  /* 0x0000001e08087224 */ /* 0x080fe200078e02ff */
        /* <DEDUP_REMOVED lines=48> */
[----:B------:R-:W-:Y:S01]  /*2ab0*/  SEL R4, R4, R39, !P1 ;  /* 0x0000002704047207 */ /* 0x000fe20004800000 */
[----:B------:R-:W-:Y:S01]  /*2ac0*/  IMAD R35, R35, R30, RZ ;  /* 0x0000001e23237224 */ /* 0x000fe200078e02ff */
[----:B0-----:R-:W-:Y:S01]  /*2ad0*/  LEA R245, P6, R5, R160, 0x1 ;  /* 0x000000a005f57211 */ /* 0x001fe200078c08ff */
[----:B------:R-:W-:Y:S01]  /*2ae0*/  IMAD R36, R36, R30, RZ ;  /* 0x0000001e24247224 */ /* 0x000fe200078e02ff */
[----:B------:R-:W-:Y:S01]  /*2af0*/  LEA R243, P1, R7, R160, 0x1 ;  /* 0x000000a007f37211 */ /* 0x000fe200078208ff */
[-C--:B------:R-:W-:Y:S01]  /*2b00*/  IMAD R37, R37, R30.reuse, RZ ;  /* 0x0000001e25257224 */ /* 0x080fe200078e02ff */
[----:B------:R-:W-:Y:S01]  /*2b10*/  LEA.HI.X.SX32 R244, R5, R161, 0x1, P6 ;  /* 0x000000a105f47211 */ /* 0x000fe200030f0eff */
[----:B------:R-:W-:Y:S01]  /*2b20*/  IMAD R38, R38, R30, RZ ;  /* 0x0000001e26267224 */ /* 0x000fe200078e02ff */
[----:B------:R-:W-:Y:S01]  /*2b30*/  LEA R241, P2, R8, R160, 0x1 ;  /* 0x000000a008f17211 */ /* 0x000fe200078408ff */
[----:B------:R-:W-:Y:S01]  /*2b40*/  IMAD R4, R4, R30, RZ ;  /* 0x0000001e04047224 */ /* 0x000fe200078e02ff */
[-C--:B------:R-:W-:Y:S01]  /*2b50*/  LEA R237, P3, R9, R160.reuse, 0x1 ;  /* 0x000000a009ed7211 */ /* 0x080fe200078608ff */
[----:B------:R-:W-:Y:S01]  /*2b60*/  USGXT.U32 UR4, UR4, 0xe ;  /* 0x0000000e0404789a */ /* 0x000fe20008000000 */
[----:B------:R-:W-:-:S02]  /*2b70*/  LEA R219, P4, R10, R160, 0x1 ;  /* 0x000000a00adb7211 */ /* 0x000fc400078808ff */
[----:B------:R-:W-:Y:S02]  /*2b80*/  CS2R R30, SRZ ;  /* 0x00000000001e7805 */ /* 0x000fe4000001ff00 */
[-C--:B------:R-:W-:Y:S01]  /*2b90*/  LEA R221, P5, R11, R160.reuse, 0x1 ;  /* 0x000000a00bdd7211 */ /* 0x080fe200078a08ff */
[----:B------:R-:W-:Y:S01]  /*2ba0*/  UIADD3.64 UR14, UR4, -UR14, URZ ;  /* 0x8000000e040e7297 */ /* 0x000fe2000fffe03f */
[-C--:B------:R-:W-:Y:S01]  /*2bb0*/  LEA R211, P6, R12, R160.reuse, 0x1 ;  /* 0x000000a00cd37211 */ /* 0x080fe200078c08ff */
[----:B------:R-:W-:Y:S01]  /*2bc0*/  ULDC UR17, c[0x0][0x230] ;  /* 0x00008c0000117ab9 */ /* 0x000fe20000000800 */
[-C--:B------:R-:W-:Y:S02]  /*2bd0*/  LEA.HI.X.SX32 R242, R7, R161.reuse, 0x1, P1 ;  /* 0x000000a107f27211 */ /* 0x080fe400008f0eff */
[----:B------:R-:W-:Y:S02]  /*2be0*/  LEA R209, P1, R13, R160, 0x1 ;  /* 0x000000a00dd17211 */ /* 0x000fe400078208ff */
[----:B------:R-:W-:-:S02]  /*2bf0*/  LEA.HI.X.SX32 R240, R8, R161, 0x1, P2 ;  /* 0x000000a108f07211 */ /* 0x000fc400010f0eff */
[-C--:B------:R-:W-:Y:S02]  /*2c00*/  LEA.HI.X.SX32 R216, R9, R161.reuse, 0x1, P3 ;  /* 0x000000a109d87211 */ /* 0x080fe400018f0eff */
[-C--:B------:R-:W-:Y:S02]  /*2c10*/  LEA.HI.X.SX32 R214, R10, R161.reuse, 0x1, P4 ;  /* 0x000000a10ad67211 */ /* 0x080fe400020f0eff */
[-C--:B------:R-:W-:Y:S02]  /*2c20*/  LEA.HI.X.SX32 R212, R11, R161.reuse, 0x1, P5 ;  /* 0x000000a10bd47211 */ /* 0x080fe400028f0eff */
[----:B------:R-:W-:Y:S01]  /*2c30*/  LEA.HI.X.SX32 R210, R12, R161, 0x1, P6 ;  /* 0x000000a10cd27211 */ /* 0x000fe200030f0eff */
[----:B------:R-:W0:Y:S01]  /*2c40*/  LDC R11, c[0x0][0x238] ;  /* 0x00008e00ff0b7b82 */ /* 0x000e220000000800 */
[-C--:B------:R-:W-:Y:S02]  /*2c50*/  LEA R233, P2, R14, R160.reuse, 0x1 ;  /* 0x000000a00ee97211 */ /* 0x080fe400078408ff */
[----:B------:R-:W-:-:S02]  /*2c60*/  LEA R9, P3, R15, R160, 0x1 ;  /* 0x000000a00f097211 */ /* 0x000fc400078608ff */
[-C--:B------:R-:W-:Y:S02]  /*2c70*/  LEA R203, P4, R16, R160.reuse, 0x1 ;  /* 0x000000a010cb7211 */ /* 0x080fe400078808ff */
[-C--:B------:R-:W-:Y:S02]  /*2c80*/  LEA R199, P5, R17, R160.reuse, 0x1 ;  /* 0x000000a011c77211 */ /* 0x080fe400078a08ff */
[-C--:B------:R-:W-:Y:S02]  /*2c90*/  LEA R196, P6, R18, R160.reuse, 0x1 ;  /* 0x000000a012c47211 */ /* 0x080fe400078c08ff */
[-C--:B------:R-:W-:Y:S02]  /*2ca0*/  LEA.HI.X.SX32 R208, R13, R161.reuse, 0x1, P1 ;  /* 0x000000a10dd07211 */ /* 0x080fe400008f0eff */
[----:B------:R-:W-:Y:S02]  /*2cb0*/  LEA R194, P1, R19, R160, 0x1 ;  /* 0x000000a013c27211 */ /* 0x000fe400078208ff */
[----:B------:R-:W-:-:S02]  /*2cc0*/  LEA.HI.X.SX32 R206, R14, R161, 0x1, P2 ;  /* 0x000000a10ece7211 */ /* 0x000fc400010f0eff */
[-C--:B------:R-:W-:Y:S02]  /*2cd0*/  LEA.HI.X.SX32 R204, R15, R161.reuse, 0x1, P3 ;  /* 0x000000a10fcc7211 */ /* 0x080fe400018f0eff */
[-C--:B------:R-:W-:Y:S02]  /*2ce0*/  LEA.HI.X.SX32 R202, R16, R161.reuse, 0x1, P4 ;  /* 0x000000a110ca7211 */ /* 0x080fe400020f0eff */
[-C--:B------:R-:W-:Y:S02]  /*2cf0*/  LEA.HI.X.SX32 R198, R17, R161.reuse, 0x1, P5 ;  /* 0x000000a111c67211 */ /* 0x080fe400028f0eff */
[----:B------:R-:W-:Y:S02]  /*2d00*/  LEA.HI.X.SX32 R197, R18, R161, 0x1, P6 ;  /* 0x000000a112c57211 */ /* 0x000fe400030f0eff */
[-C--:B------:R-:W-:Y:S02]  /*2d10*/  LEA R192, P2, R20, R160.reuse, 0x1 ;  /* 0x000000a014c07211 */ /* 0x080fe400078408ff */
[----:B------:R-:W-:-:S02]  /*2d20*/  LEA R191, P3, R21, R160, 0x1 ;  /* 0x000000a015bf7211 */ /* 0x000fc400078608ff */
[-C--:B------:R-:W-:Y:S02]  /*2d30*/  LEA R188, P4, R22, R160.reuse, 0x1 ;  /* 0x000000a016bc7211 */ /* 0x080fe400078808ff */
[-C--:B------:R-:W-:Y:S02]  /*2d40*/  LEA R187, P5, R23, R160.reuse, 0x1 ;  /* 0x000000a017bb7211 */ /* 0x080fe400078a08ff */
[-C--:B------:R-:W-:Y:S02]  /*2d50*/  LEA R184, P6, R24, R160.reuse, 0x1 ;  /* 0x000000a018b87211 */ /* 0x080fe400078c08ff */
[----:B------:R-:W-:Y:S01]  /*2d60*/  LEA.HI.X.SX32 R195, R19, R161, 0x1, P1 ;  /* 0x000000a113c37211 */ /* 0x000fe200008f0eff */
[-C--:B0-----:R-:W-:Y:S01]  /*2d70*/  IMAD R19, R248, R11.reuse, RZ ;  /* 0x0000000bf8137224 */ /* 0x081fe200078e02ff */
[----:B------:R-:W-:Y:S01]  /*2d80*/  LEA R182, P1, R25, R160, 0x1 ;  /* 0x000000a019b67211 */ /* 0x000fe200078208ff */
[----:B------:R-:W-:Y:S01]  /*2d90*/  IMAD R19, R251, R11, RZ ;  /* 0x0000000bfb137224 */ /* 0x000fe200078e02ff */
[----:B------:R-:W-:Y:S01]  /*2da0*/  LEA.HI.X.SX32 R193, R20, R161, 0x1, P2 ;  /* 0x000000a114c17211 */ /* 0x000fe200010f0eff */
[----:B------:R-:W-:Y:S01]  /*2db0*/  IMAD R20, R247, R11, RZ ;  /* 0x0000000bf7147224 */ /* 0x000fe200078e02ff */
[----:B------:R-:W-:Y:S01]  /*2dc0*/  LEA.HI.X.SX32 R190, R21, R161, 0x1, P3 ;  /* 0x000000a115be7211 */ /* 0x000fe200018f0eff */
[----:B------:R-:W-:Y:S01]  /*2dd0*/  IMAD R20, R250, R11, RZ ;  /* 0x0000000bfa147224 */ /* 0x000fe200078e02ff */
[----:B------:R-:W-:-:S02]  /*2de0*/  LEA.HI.X.SX32 R189, R22, R161, 0x1, P4 ;  /* 0x000000a116bd7211 */ /* 0x000fc400020f0eff */
[-C--:B------:R-:W-:Y:S02]  /*2df0*/  LEA.HI.X.SX32 R186, R23, R161.reuse, 0x1, P5 ;  /* 0x000000a117ba7211 */ /* 0x080fe400028f0eff */
[----:B------:R-:W-:Y:S02]  /*2e00*/  LEA.HI.X.SX32 R185, R24, R161, 0x1, P6 ;  /* 0x000000a118b97211 */ /* 0x000fe400030f0eff */
[-C--:B------:R-:W-:Y:S02]  /*2e10*/  LEA R180, P2, R26, R160.reuse, 0x1 ;  /* 0x000000a01ab47211 */ /* 0x080fe400078408ff */
[-C--:B------:R-:W-:Y:S02]  /*2e20*/  LEA R178, P3, R27, R160.reuse, 0x1 ;  /* 0x000000a01bb27211 */ /* 0x080fe400078608ff */
[-C--:B------:R-:W-:Y:S02]  /*2e30*/  LEA R176, P4, R28, R160.reuse, 0x1 ;  /* 0x000000a01cb07211 */ /* 0x080fe400078808ff */
[----:B------:R-:W-:-:S02]  /*2e40*/  LEA R175, P5, R29, R160, 0x1 ;  /* 0x000000a01daf7211 */ /* 0x000fc400078a08ff */
[-C--:B------:R-:W-:Y:S02]  /*2e50*/  LEA R172, P6, R32, R160.reuse, 0x1 ;  /* 0x000000a020ac7211 */ /* 0x080fe400078c08ff */
[-C--:B------:R-:W-:Y:S02]  /*2e60*/  LEA.HI.X.SX32 R183, R25, R161.reuse, 0x1, P1 ;  /* 0x000000a119b77211 */ /* 0x080fe400008f0eff */
[----:B------:R-:W-:Y:S02]  /*2e70*/  CS2R R24, SRZ ;  /* 0x0000000000187805 */ /* 0x000fe4000001ff00 */
[----:B------:R-:W-:Y:S02]  /*2e80*/  LEA R170, P1, R33, R160, 0x1 ;  /* 0x000000a021aa7211 */ /* 0x000fe400078208ff */
[-C--:B------:R-:W-:Y:S02]  /*2e90*/  LEA.HI.X.SX32 R181, R26, R161.reuse, 0x1, P2 ;  /* 0x000000a11ab57211 */ /* 0x080fe400010f0eff */
[----:B------:R-:W-:-:S02]  /*2ea0*/  LEA.HI.X.SX32 R179, R27, R161, 0x1, P3 ;  /* 0x000000a11bb37211 */ /* 0x000fc400018f0eff */
[----:B------:R-:W-:Y:S02]  /*2eb0*/  CS2R R26, SRZ ;  /* 0x00000000001a7805 */ /* 0x000fe4000001ff00 */
[-C--:B------:R-:W-:Y:S02]  /*2ec0*/  LEA.HI.X.SX32 R177, R28, R161.reuse, 0x1, P4 ;  /* 0x000000a11cb17211 */ /* 0x080fe400020f0eff */
[-C--:B------:R-:W-:Y:S02]  /*2ed0*/  LEA.HI.X.SX32 R174, R29, R161.reuse, 0x1, P5 ;  /* 0x000000a11dae7211 */ /* 0x080fe400028f0eff */
[----:B------:R-:W-:Y:S02]  /*2ee0*/  CS2R R28, SRZ ;  /* 0x00000000001c7805 */ /* 0x000fe4000001ff00 */
[----:B------:R-:W-:Y:S02]  /*2ef0*/  LEA.HI.X.SX32 R173, R32, R161, 0x1, P6 ;  /* 0x000000a120ad7211 */ /* 0x000fe400030f0eff */
[----:B------:R-:W-:-:S02]  /*2f00*/  LEA R169, P2, R34, R160, 0x1 ;  /* 0x000000a022a97211 */ /* 0x000fc400078408ff */
[-C--:B------:R-:W-:Y:S02]  /*2f10*/  LEA R162, P3, R35, R160.reuse, 0x1 ;  /* 0x000000a023a27211 */ /* 0x080fe400078608ff */
[-C--:B------:R-:W-:Y:S02]  /*2f20*/  LEA R158, P4, R36, R160.reuse, 0x1 ;  /* 0x000000a0249e7211 */ /* 0x080fe400078808ff */
[-C--:B------:R-:W-:Y:S02]  /*2f30*/  LEA R166, P5, R37, R160.reuse, 0x1 ;  /* 0x000000a025a67211 */ /* 0x080fe400078a08ff */
[----:B------:R-:W-:Y:S02]  /*2f40*/  LEA R156, P6, R38, R160, 0x1 ;  /* 0x000000a0269c7211 */ /* 0x000fe400078c08ff */
[----:B------:R-:W-:Y:S02]  /*2f50*/  LEA.HI.X.SX32 R171, R33, R161, 0x1, P1 ;  /* 0x000000a121ab7211 */ /* 0x000fe400008f0eff */
[----:B------:R-:W-:-:S02]  /*2f60*/  CS2R R32, SRZ ;  /* 0x0000000000207805 */ /* 0x000fc4000001ff00 */
[----:B------:R-:W-:Y:S02]  /*2f70*/  LEA R160, P1, R4, R160, 0x1 ;  /* 0x000000a004a07211 */ /* 0x000fe400078208ff */
[-C--:B------:R-:W-:Y:S02]  /*2f80*/  LEA.HI.X.SX32 R168, R34, R161.reuse, 0x1, P2 ;  /* 0x000000a122a87211 */ /* 0x080fe400010f0eff */
[-C--:B------:R-:W-:Y:S02]  /*2f90*/  LEA.HI.X.SX32 R163, R35, R161.reuse, 0x1, P3 ;  /* 0x000000a123a37211 */ /* 0x080fe400018f0eff */
[----:B------:R-:W-:Y:S02]  /*2fa0*/  CS2R R34, SRZ ;  /* 0x0000000000227805 */ /* 0x000fe4000001ff00 */
[-C--:B------:R-:W-:Y:S02]  /*2fb0*/  LEA.HI.X.SX32 R159, R36, R161.reuse, 0x1, P4 ;  /* 0x000000a1249f7211 */ /* 0x080fe400020f0eff */
[----:B------:R-:W-:-:S02]  /*2fc0*/  LEA.HI.X.SX32 R167, R37, R161, 0x1, P5 ;  /* 0x000000a125a77211 */ /* 0x000fc400028f0eff */
[----:B------:R-:W-:Y:S02]  /*2fd0*/  CS2R R36, SRZ ;  /* 0x0000000000247805 */ /* 0x000fe4000001ff00 */
[-C--:B------:R-:W-:Y:S02]  /*2fe0*/  LEA.HI.X.SX32 R157, R38, R161.reuse, 0x1, P6 ;  /* 0x000000a1269d7211 */ /* 0x080fe400030f0eff */
[----:B------:R-:W-:Y:S02]  /*2ff0*/  CS2R R38, SRZ ;  /* 0x0000000000267805 */ /* 0x000fe4000001ff00 */
[----:B------:R-:W-:Y:S02]  /*3000*/  LEA.HI.X.SX32 R161, R4, R161, 0x1, P1 ;  /* 0x000000a104a17211 */ /* 0x000fe400008f0eff */
[----:B------:R-:W0:Y:S01]  /*3010*/  LDC R4, c[0x0][0x23c] ;  /* 0x00008f00ff047b82 */ /* 0x000e220000000800 */
[----:B------:R-:W-:Y:S02]  /*3020*/  LOP3.LUT R7, R152, 0x1f, RZ, 0xc0, !PT ;  /* 0x0000001f98077812 */ /* 0x000fe400078ec0ff */
[----:B------:R-:W-:-:S02]  /*3030*/  LOP3.LUT R16, R0, 0xe, RZ, 0xfc, !PT ;  /* 0x0000000e00107812 */ /* 0x000fc400078efcff */
[C---:B------:R-:W-:Y:S02]  /*3040*/  LOP3.LUT R13, R0.reuse, 0x8, RZ, 0xfc, !PT ;  /* 0x00000008000d7812 */ /* 0x040fe400078efcff */
[C---:B------:R-:W-:Y:S02]  /*3050*/  LOP3.LUT R8, R0.reuse, 0x2, RZ, 0xfc, !PT ;  /* 0x0000000200087812 */ /* 0x040fe400078efcff */
[----:B------:R-:W-:Y:S02]  /*3060*/  LOP3.LUT R10, R0, 0x4, RZ, 0xfc, !PT ;  /* 0x00000004000a7812 */ /* 0x000fe400078efcff */
[----:B------:R-:W-:Y:S02]  /*3070*/  LEA R164, P0, R40, UR6, 0x1 ;  /* 0x0000000628a47c11 */ /* 0x000fe4000f8008ff */
[----:B------:R-:W-:Y:S01]  /*3080*/  LOP3.LUT R12, R0, 0x6, RZ, 0xfc, !PT ;  /* 0x00000006000c7812 */ /* 0x000fe200078efcff */
[----:B------:R-:W-:Y:S01]  /*3090*/  IMAD R10, R10, R11, RZ ;  /* 0x0000000b0a0a7224 */ /* 0x000fe200078e02ff */
[----:B------:R-:W-:-:S02]  /*30a0*/  LOP3.LUT R14, R0, 0xa, RZ, 0xfc, !PT ;  /* 0x0000000a000e7812 */ /* 0x000fc400078efcff */
[----:B------:R-:W-:Y:S01]  /*30b0*/  LOP3.LUT R15, R0, 0xc, RZ, 0xfc, !PT ;  /* 0x0000000c000f7812 */ /* 0x000fe200078efcff */
[-C--:B------:R-:W-:Y:S01]  /*30c0*/  IMAD R12, R12, R11.reuse, RZ ;  /* 0x0000000b0c0c7224 */ /* 0x080fe200078e02ff */
[----:B------:R-:W-:Y:S01]  /*30d0*/  LOP3.LUT R17, R0, 0x10, RZ, 0xfc, !PT ;  /* 0x0000001000117812 */ /* 0x000fe200078efcff */
[-C--:B------:R-:W-:Y:S01]  /*30e0*/  IMAD R14, R14, R11.reuse, RZ ;  /* 0x0000000b0e0e7224 */ /* 0x080fe200078e02ff */
[----:B------:R-:W-:Y:S01]  /*30f0*/  LOP3.LUT R18, R0, 0x12, RZ, 0xfc, !PT ;  /* 0x0000001200127812 */ /* 0x000fe200078efcff */
[-C--:B------:R-:W-:Y:S01]  /*3100*/  IMAD R15, R15, R11.reuse, RZ ;  /* 0x0000000b0f0f7224 */ /* 0x080fe200078e02ff */
[----:B------:R-:W-:Y:S01]  /*3110*/  LOP3.LUT R2, R2, 0x30, R43, 0x78, !PT ;  /* 0x0000003002027812 */ /* 0x000fe200078e782b */
[----:B0-----:R-:W-:Y:S01]  /*3120*/  IMAD.SHL.U32 R238, R4, 0x20, RZ ;  /* 0x0000002004ee7824 */ /* 0x001fe200078e00ff */
[----:B------:R-:W-:Y:S01]  /*3130*/  LEA.HI.X.SX32 R165, R40, UR7, 0x1, P0 ;  /* 0x0000000728a57c11 */ /* 0x000fe200080f0eff */
[----:B------:R-:W-:Y:S01]  /*3140*/  IMAD R5, R7, R4, RZ ;  /* 0x0000000407057224 */ /* 0x000fe200078e02ff */
[----:B------:R-:W-:Y:S01]  /*3150*/  CS2R R40, SRZ ;  /* 0x0000000000287805 */ /* 0x000fe2000001ff00 */
[-C--:B------:R-:W-:Y:S01]  /*3160*/  IMAD R4, R0, R11.reuse, RZ ;  /* 0x0000000b00047224 */ /* 0x080fe200078e02ff */
[----:B------:R-:W-:Y:S01]  /*3170*/  CS2R R42, SRZ ;  /* 0x00000000002a7805 */ /* 0x000fe2000001ff00 */
[-C--:B------:R-:W-:Y:S01]  /*3180*/  IMAD R4, R249, R11.reuse, RZ ;  /* 0x0000000bf9047224 */ /* 0x080fe200078e02ff */
[----:B------:R-:W-:Y:S01]  /*3190*/  SHF.R.S32.HI R6, RZ, 0x5, R6 ;  /* 0x00000005ff067819 */ /* 0x000fe20000011406 */
[-C--:B------:R-:W-:Y:S01]  /*31a0*/  IMAD R4, R252, R11.reuse, RZ ;  /* 0x0000000bfc047224 */ /* 0x080fe200078e02ff */
[----:B------:R-:W-:Y:S01]  /*31b0*/  LOP3.LUT R10, R3, 0x20, RZ, 0x3c, !PT ;  /* 0x00000020030a7812 */ /* 0x000fe200078e3cff */
[----:B------:R-:W-:-:S02]  /*31c0*/  IMAD R4, R16, R11, RZ ;  /* 0x0000000b10047224 */ /* 0x000fc400078e02ff */
[-C--:B------:R-:W-:Y:S02]  /*31d0*/  IMAD R4, R13, R11.reuse, RZ ;  /* 0x0000000b0d047224 */ /* 0x080fe400078e02ff */
[-C--:B------:R-:W-:Y:S01]  /*31e0*/  IMAD R4, R8, R11.reuse, RZ ;  /* 0x0000000b08047224 */ /* 0x080fe200078e02ff */
[C---:B------:R-:W-:Y:S01]  /*31f0*/  LOP3.LUT R8, R3.reuse, 0x40, RZ, 0x3c, !PT ;  /* 0x0000004003087812 */ /* 0x040fe200078e3cff */
[-C--:B------:R-:W-:Y:S01]  /*3200*/  IMAD R18, R18, R11.reuse, RZ ;  /* 0x0000000b12127224 */ /* 0x080fe200078e02ff */
[----:B------:R-:W-:Y:S01]  /*3210*/  LOP3.LUT R4, R3, 0x60, RZ, 0x3c, !PT ;  /* 0x0000006003047812 */ /* 0x000fe200078e3cff */
[----:B------:R-:W-:-:S07]  /*3220*/  IMAD R17, R17, R11, RZ ;  /* 0x0000000b11117224 */ /* 0x000fce00078e02ff */
.L_x_1:
[----:B------:R-:W0:Y:S01]  /*3230*/  LDC R13, c[0x0][0x238] ;  /* 0x00008e00ff0d7b82 */ /* 0x000e220000000800 */
[C---:B------:R-:W-:Y:S02]  /*3240*/  LOP3.LUT R12, R0.reuse, 0x8, RZ, 0xfc, !PT ;  /* 0x00000008000c7812 */ /* 0x040fe400078efcff */
[C---:B------:R-:W-:Y:S02]  /*3250*/  ISETP.GE.AND P0, PT, R0.reuse, UR17, PT ;  /* 0x0000001100007c0c */ /* 0x040fe4000bf06270 */
[----:B------:R-:W-:Y:S02]  /*3260*/  PRMT R207, RZ, 0x7610, R207 ;  /* 0x00007610ffcf7816 */ /* 0x000fe400000000cf */
[----:B------:R-:W-:Y:S01]  /*3270*/  LOP3.LUT R14, R0, 0x8, RZ, 0xfc, !PT ;  /* 0x00000008000e7812 */ /* 0x000fe200078efcff */
[----:B------:R-:W1:Y:S03]  /*3280*/  LDC R10, c[0x0][0x238] ;  /* 0x00008e00ff0a7b82 */ /* 0x000e660000000800 */
[----:B------:R-:W-:-:S02]  /*3290*/  ISETP.GE.AND P1, PT, R14, UR17, PT ;  /* 0x000000110e007c0c */ /* 0x000fc4000bf26270 */
[----:B------:R-:W-:Y:S02]  /*32a0*/  PRMT R234, RZ, 0x7610, R234 ;  /* 0x00007610ffea7816 */ /* 0x000fe400000000ea */
[----:B------:R-:W-:Y:S01]  /*32b0*/  PRMT R223, RZ, 0x7610, R223 ;  /* 0x00007610ffdf7816 */ /* 0x000fe200000000df */
[----:B------:R-:W2:Y:S01]  /*32c0*/  LDC R17, c[0x0][0x238] ;  /* 0x00008e00ff117b82 */ /* 0x000ea20000000800 */
[----:B0-----:R-:W-:Y:S01]  /*32d0*/  IMAD R12, R12, R13, RZ ;  /* 0x0000000d0c0c7224 */ /* 0x001fe200078e02ff */
[----:B------:R-:W-:-:S06]  /*32e0*/  PRMT R213, RZ, 0x7610, R213 ;  /* 0x00007610ffd57816 */ /* 0x000fcc00000000d5 */
[----:B------:R-:W0:Y:S01]  /*32f0*/  LDC R13, c[0x0][0x238] ;  /* 0x00008e00ff0d7b82 */ /* 0x000e220000000800 */
[----:B-1----:R-:W-:Y:S01]  /*3300*/  IMAD R10, R0, R10, RZ ;  /* 0x0000000a000a7224 */ /* 0x002fe200078e02ff */
[----:B------:R-:W-:-:S06]  /*3310*/  PRMT R215, RZ, 0x7610, R215 ;  /* 0x00007610ffd77816 */ /* 0x000fcc00000000d7 */
[----:B------:R-:W1:Y:S01]  /*3320*/  LDC R15, c[0x0][0x238] ;  /* 0x00008e00ff0f7b82 */ /* 0x000e620000000800 */
[----:B------:R-:W-:-:S05]  /*3330*/  IMAD.WIDE R10, R10, 0x2, R164 ;  /* 0x000000020a0a7825 */ /* 0x000fca00078e02a4 */
[----:B------:R3:W4:Y:S01]  /*3340*/  @!P0 LDG.E.U16 R207, desc[UR10][R10.64] ;  /* 0x0000000a0acf8981 */ /* 0x000722000c1e1500 */
[----:B------:R-:W-:Y:S01]  /*3350*/  LOP3.LUT R14, R0, 0x10, RZ, 0xfc, !PT ;  /* 0x00000010000e7812 */ /* 0x000fe200078efcff */
[----:B------:R-:W5:Y:S03]  /*3360*/  LDC R200, c[0x0][0x238] ;  /* 0x00008e00ffc87b82 */ /* 0x000f660000000800 */
[----:B------:R-:W-:Y:S01]  /*3370*/  ISETP.GE.AND P0, PT, R14, UR17, PT ;  /* 0x000000110e007c0c */ /* 0x000fe2000bf06270 */
[----:B---3--:R-:W-:Y:S01]  /*3380*/  IMAD.WIDE R10, R12, 0x2, R164 ;  /* 0x000000020c0a7825 */ /* 0x008fe200078e02a4 */
[----:B------:R-:W-:-:S03]  /*3390*/  LOP3.LUT R12, R0, 0x10, RZ, 0xfc, !PT ;  /* 0x00000010000c7812 */ /* 0x000fc600078efcff */
[----:B------:R-:W3:Y:S01]  /*33a0*/  LDC R201, c[0x0][0x238] ;  /* 0x00008e00ffc97b82 */ /* 0x000ee20000000800 */
[----:B------:R2:W4:Y:S01]  /*33b0*/  @!P1 LDG.E.U16 R234, desc[UR10][R10.64] ;  /* 0x0000000a0aea9981 */ /* 0x000522000c1e1500 */
[----:B0-----:R-:W-:-:S06]  /*33c0*/  IMAD R12, R12, R13, RZ ;  /* 0x0000000d0c0c7224 */ /* 0x001fcc00078e02ff */
[----:B------:R-:W0:Y:S01]  /*33d0*/  LDC R13, c[0x0][0x238] ;  /* 0x00008e00ff0d7b82 */ /* 0x000e220000000800 */
[----:B--2---:R-:W-:-:S07]  /*33e0*/  IMAD.WIDE R10, R12, 0x2, R164 ;  /* 0x000000020c0a7825 */ /* 0x004fce00078e02a4 */
[----:B------:R-:W2:Y:S01]  /*33f0*/  LDC R12, c[0x0][0x238] ;  /* 0x00008e00ff0c7b82 */ /* 0x000ea20000000800 */
[----:B------:R1:W4:Y:S01]  /*3400*/  @!P0 LDG.E.U16 R223, desc[UR10][R10.64] ;  /* 0x0000000a0adf8981 */ /* 0x000322000c1e1500 */
[C---:B------:R-:W-:Y:S01]  /*3410*/  ISETP.GE.AND P1, PT, R250.reuse, UR17, PT ;  /* 0x00000011fa007c0c */ /* 0x040fe2000bf26270 */
[----:B--2---:R-:W-:-:S04]  /*3420*/  IMAD R12, R250, R12, RZ ;  /* 0x0000000cfa0c7224 */ /* 0x004fc800078e02ff */
[----:B-1----:R-:W-:Y:S01]  /*3430*/  IMAD.WIDE R10, R12, 0x2, R164 ;  /* 0x000000020c0a7825 */ /* 0x002fe200078e02a4 */
[----:B------:R-:W-:-:S07]  /*3440*/  LOP3.LUT R12, R0, 0x2, RZ, 0xfc, !PT ;  /* 0x00000002000c7812 */ /* 0x000fce00078efcff */
[----:B------:R1:W2:Y:S01]  /*3450*/  @!P1 LDG.E.U16 R213, desc[UR10][R10.64] ;  /* 0x0000000a0ad59981 */ /* 0x0002a2000c1e1500 */
[----:B0-----:R-:W-:Y:S02]  /*3460*/  IMAD R12, R12, R13, RZ ;  /* 0x0000000d0c0c7224 */ /* 0x001fe400078e02ff */
[----:B------:R-:W0:Y:S02]  /*3470*/  LDC R13, c[0x0][0x238] ;  /* 0x00008e00ff0d7b82 */ /* 0x000e240000000800 */
[----:B-1----:R-:W-:Y:S01]  /*3480*/  IMAD.WIDE R10, R12, 0x2, R164 ;  /* 0x000000020c0a7825 */ /* 0x002fe200078e02a4 */
[C---:B------:R-:W-:Y:S02]  /*3490*/  LOP3.LUT R12, R0.reuse, 0xa, RZ, 0xfc, !PT ;  /* 0x0000000a000c7812 */ /* 0x040fe400078efcff */
[----:B------:R-:W-:-:S04]  /*34a0*/  LOP3.LUT R14, R0, 0x2, RZ, 0xfc, !PT ;  /* 0x00000002000e7812 */ /* 0x000fc800078efcff */
[----:B------:R-:W-:Y:S01]  /*34b0*/  ISETP.GE.AND P0, PT, R14, UR17, PT ;  /* 0x000000110e007c0c */ /* 0x000fe2000bf06270 */
[----:B0-----:R-:W-:Y:S02]  /*34c0*/  IMAD R12, R12, R13, RZ ;  /* 0x0000000d0c0c7224 */ /* 0x001fe400078e02ff */
[----:B------:R-:W0:Y:S01]  /*34d0*/  LDC R13, c[0x0][0x238] ;  /* 0x00008e00ff0d7b82 */ /* 0x000e220000000800 */
[----:B------:R-:W-:-:S09]  /*34e0*/  LOP3.LUT R14, R0, 0xa, RZ, 0xfc, !PT ;  /* 0x0000000a000e7812 */ /* 0x000fd200078efcff */
[----:B------:R1:W2:Y:S01]  /*34f0*/  @!P0 LDG.E.U16 R215, desc[UR10][R10.64] ;  /* 0x0000000a0ad78981 */ /* 0x0002a2000c1e1500 */
[----:B------:R-:W-:Y:S02]  /*3500*/  ISETP.GE.AND P1, PT, R14, UR17, PT ;  /* 0x000000110e007c0c */ /* 0x000fe4000bf26270 */
[----:B------:R-:W-:Y:S01]  /*3510*/  PRMT R217, RZ, 0x7610, R217 ;  /* 0x00007610ffd97816 */ /* 0x000fe200000000d9 */
[----:B-1----:R-:W-:Y:S01]  /*3520*/  IMAD.WIDE R10, R12, 0x2, R164 ;  /* 0x000000020c0a7825 */ /* 0x002fe200078e02a4 */
[----:B------:R-:W-:-:S09]  /*3530*/  LOP3.LUT R12, R0, 0x12, RZ, 0xfc, !PT ;  /* 0x00000012000c7812 */ /* 0x000fd200078efcff */
[----:B------:R1:W2:Y:S01]  /*3540*/  @!P1 LDG.E.U16 R217, desc[UR10][R10.64] ;  /* 0x0000000a0ad99981 */ /* 0x0002a2000c1e1500 */
[----:B0-----:R-:W-:Y:S01]  /*3550*/  IMAD R12, R12, R13, RZ ;  /* 0x0000000d0c0c7224 */ /* 0x001fe200078e02ff */
[----:B------:R-:W-:Y:S01]  /*3560*/  LOP3.LUT R14, R0, 0x12, RZ, 0xfc, !PT ;  /* 0x00000012000e7812 */ /* 0x000fe200078efcff */
[----:B------:R-:W0:Y:S02]  /*3570*/  LDC R13, c[0x0][0x238] ;  /* 0x00008e00ff0d7b82 */ /* 0x000e240000000800 */
[----:B-1----:R-:W-:-:S06]  /*3580*/  IMAD.WIDE R10, R12, 0x2, R164 ;  /* 0x000000020c0a7825 */ /* 0x002fcc00078e02a4 */
[----:B------:R-:W1:Y:S01]  /*3590*/  LDC R12, c[0x0][0x238] ;  /* 0x00008e00ff0c7b82 */ /* 0x000e620000000800 */
[----:B------:R-:W-:Y:S02]  /*35a0*/  ISETP.GE.AND P0, PT, R14, UR17, PT ;  /* 0x000000110e007c0c */ /* 0x000fe4000bf06270 */
[----:B------:R-:W-:Y:S02]  /*35b0*/  PRMT R218, RZ, 0x7610, R218 ;  /* 0x00007610ffda7816 */ /* 0x000fe400000000da */
[----:B------:R-:W-:Y:S02]  /*35c0*/  ISETP.GE.AND P1, PT, R249, UR17, PT ;  /* 0x00000011f9007c0c */ /* 0x000fe4000bf26270 */
[----:B------:R-:W-:Y:S02]  /*35d0*/  LOP3.LUT R14, R0, 0x4, RZ, 0xfc, !PT ;  /* 0x00000004000e7812 */ /* 0x000fe400078efcff */
[----:B------:R-:W-:-:S05]  /*35e0*/  PRMT R220, RZ, 0x7610, R220 ;  /* 0x00007610ffdc7816 */ /* 0x000fca00000000dc */
[----:B------:R5:W2:Y:S01]  /*35f0*/  @!P0 LDG.E.U16 R218, desc[UR10][R10.64] ;  /* 0x0000000a0ada8981 */ /* 0x000aa2000c1e1500 */
[----:B------:R-:W-:Y:S01]  /*3600*/  ISETP.GE.AND P0, PT, R14, UR17, PT ;  /* 0x000000110e007c0c */ /* 0x000fe2000bf06270 */
[----:B-1----:R-:W-:-:S04]  /*3610*/  IMAD R12, R249, R12, RZ ;  /* 0x0000000cf90c7224 */ /* 0x002fc800078e02ff */
[----:B-----5:R-:W-:Y:S01]  /*3620*/  IMAD.WIDE R10, R12, 0x2, R164 ;  /* 0x000000020c0a7825 */ /* 0x020fe200078e02a4 */
[----:B------:R-:W-:-:S04]  /*3630*/  LOP3.LUT R12, R0, 0x4, RZ, 0xfc, !PT ;  /* 0x00000004000c7812 */ /* 0x000fc800078efcff */
[----:B------:R1:W5:Y:S01]  /*3640*/  @!P1 LDG.E.U16 R220, desc[UR10][R10.64] ;  /* 0x0000000a0adc9981 */ /* 0x000362000c1e1500 */
[----:B0-----:R-:W-:Y:S01]  /*3650*/  IMAD R12, R12, R13, RZ ;  /* 0x0000000d0c0c7224 */ /* 0x001fe200078e02ff */
[----:B------:R-:W-:-:S03]  /*3660*/  PRMT R222, RZ, 0x7610, R222 ;  /* 0x00007610ffde7816 */ /* 0x000fc600000000de */
[----:B-1----:R-:W-:-:S05]  /*3670*/  IMAD.WIDE R10, R12, 0x2, R164 ;  /* 0x000000020c0a7825 */ /* 0x002fca00078e02a4 */
[----:B------:R0:W5:Y:S01]  /*3680*/  @!P0 LDG.E.U16 R222, desc[UR10][R10.64] ;  /* 0x0000000a0ade8981 */ /* 0x000162000c1e1500 */
[----:B------:R-:W-:-:S04]  /*3690*/  LOP3.LUT R13, R0, 0xc, RZ, 0xfc, !PT ;  /* 0x0000000c000d7812 */ /* 0x000fc800078efcff */
[----:B------:R-:W-:Y:S02]  /*36a0*/  ISETP.GE.AND P1, PT, R13, UR17, PT ;  /* 0x000000110d007c0c */ /* 0x000fe4000bf26270 */
[----:B------:R-:W1:Y:S01]  /*36b0*/  LDC R13, c[0x0][0x238] ;  /* 0x00008e00ff0d7b82 */ /* 0x000e620000000800 */
[----:B------:R-:W-:-:S05]  /*36c0*/  LOP3.LUT R16, R0, 0x6, RZ, 0xfc, !PT ;  /* 0x0000000600107812 */ /* 0x000fca00078efcff */
[----:B------:R-:W-:Y:S01]  /*36d0*/  IMAD R16, R16, R17, RZ ;  /* 0x0000001110107224 */ /* 0x000fe200078e02ff */
[C---:B------:R-:W-:Y:S01]  /*36e0*/  LOP3.LUT R14, R0.reuse, 0x6, RZ, 0xfc, !PT ;  /* 0x00000006000e7812 */ /* 0x040fe200078efcff */
[----:B------:R-:W3:Y:S01]  /*36f0*/  LDC R17, c[0x0][0x238] ;  /* 0x00008e00ff117b82 */ /* 0x000ee20000000800 */
[----:B------:R-:W-:Y:S01]  /*3700*/  LOP3.LUT R12, R0, 0xe, RZ, 0xfc, !PT ;  /* 0x0000000e000c7812 */ /* 0x000fe200078efcff */
[----:B0-----:R-:W-:Y:S01]  /*3710*/  IMAD.WIDE R10, R16, 0x2, R164 ;  /* 0x00000002100a7825 */ /* 0x001fe200078e02a4 */
[----:B------:R-:W-:-:S05]  /*3720*/  ISETP.GE.AND P0, PT, R14, UR17, PT ;  /* 0x000000110e007c0c */ /* 0x000fca000bf06270 */
[----:B------:R-:W0:Y:S01]  /*3730*/  LDC R16, c[0x0][0x238] ;  /* 0x00008e00ff107b82 */ /* 0x000e220000000800 */
[----:B------:R-:W-:Y:S02]  /*3740*/  ISETP.GE.AND P2, PT, R12, UR17, PT ;  /* 0x000000110c007c0c */ /* 0x000fe4000bf46270 */
[C---:B------:R-:W-:Y:S02]  /*3750*/  LOP3.LUT R14, R0.reuse, 0xe, RZ, 0xfc, !PT ;  /* 0x0000000e000e7812 */ /* 0x040fe400078efcff */
[----:B------:R-:W-:-:S03]  /*3760*/  LOP3.LUT R12, R0, 0xc, RZ, 0xfc, !PT ;  /* 0x0000000c000c7812 */ /* 0x000fc600078efcff */
[----:B------:R-:W-:Y:S02]  /*3770*/  IMAD R14, R14, R15, RZ ;  /* 0x0000000f0e0e7224 */ /* 0x000fe400078e02ff */
[----:B-1----:R-:W-:Y:S01]  /*3780*/  IMAD R12, R12, R13, RZ ;  /* 0x0000000d0c0c7224 */ /* 0x002fe200078e02ff */
[----:B------:R-:W-:Y:S01]  /*3790*/  PRMT R231, RZ, 0x7610, R231 ;  /* 0x00007610ffe77816 */ /* 0x000fe200000000e7 */
[----:B------:R-:W-:Y:S01]  /*37a0*/  IMAD.WIDE R14, R14, 0x2, R164 ;  /* 0x000000020e0e7825 */ /* 0x000fe200078e02a4 */
[----:B------:R-:W-:Y:S02]  /*37b0*/  PRMT R8, RZ, 0x7610, R8 ;  /* 0x00007610ff087816 */ /* 0x000fe40000000008 */
[----:B------:R-:W-:Y:S01]  /*37c0*/  PRMT R230, RZ, 0x7610, R230 ;  /* 0x00007610ffe67816 */ /* 0x000fe200000000e6 */
[----:B------:R-:W-:Y:S01]  /*37d0*/  IMAD.WIDE R12, R12, 0x2, R164 ;  /* 0x000000020c0c7825 */ /* 0x000fe200078e02a4 */
[----:B------:R-:W5:Y:S01]  /*37e0*/  @!P0 LDG.E.U16 R231, desc[UR10][R10.64] ;  /* 0x0000000a0ae78981 */ /* 0x000f62000c1e1500 */
[----:B------:R-:W-:-:S02]  /*37f0*/  ISETP.GE.AND P0, PT, R252, UR17, PT ;  /* 0x00000011fc007c0c */ /* 0x000fc4000bf06270 */
[----:B------:R-:W-:Y:S01]  /*3800*/  ISETP.GE.AND P3, PT, R247, UR17, PT ;  /* 0x00000011f7007c0c */ /* 0x000fe2000bf66270 */
[----:B------:R-:W5:Y:S01]  /*3810*/  @!P1 LDG.E.U16 R8, desc[UR10][R12.64] ;  /* 0x0000000a0c089981 */ /* 0x000f62000c1e1500 */
[----:B------:R-:W-:-:S03]  /*3820*/  ISETP.GE.AND P1, PT, R251, UR17, PT ;  /* 0x00000011fb007c0c */ /* 0x000fc6000bf26270 */
[----:B------:R1:W5:Y:S01]  /*3830*/  @!P2 LDG.E.U16 R230, desc[UR10][R14.64] ;  /* 0x0000000a0ee6a981 */ /* 0x000362000c1e1500 */
[C---:B------:R-:W-:Y:S01]  /*3840*/  ISETP.GE.AND P2, PT, R248.reuse, UR17, PT ;  /* 0x00000011f8007c0c */ /* 0x040fe2000bf46270 */
[----:B---3--:R-:W-:Y:S02]  /*3850*/  IMAD R17, R248, R17, RZ ;  /* 0x00000011f8117224 */ /* 0x008fe400078e02ff */
[----:B------:R-:W-:Y:S02]  /*3860*/  IMAD R201, R252, R201, RZ ;  /* 0x000000c9fcc97224 */ /* 0x000fe400078e02ff */
[----:B------:R-:W-:Y:S02]  /*3870*/  IMAD R200, R251, R200, RZ ;  /* 0x000000c8fbc87224 */ /* 0x000fe400078e02ff */
[----:B0-----:R-:W-:Y:S01]  /*3880*/  IMAD R16, R247, R16, RZ ;  /* 0x00000010f7107224 */ /* 0x001fe200078e02ff */
[----:B------:R-:W-:Y:S01]  /*3890*/  PRMT R4, RZ, 0x7610, R4 ;  /* 0x00007610ff047816 */ /* 0x000fe20000000004 */
[----:B-1----:R-:W-:Y:S01]  /*38a0*/  IMAD.WIDE R14, R17, 0x2, R164 ;  /* 0x00000002110e7825 */ /* 0x002fe200078e02a4 */
[----:B------:R-:W-:-:S02]  /*38b0*/  PRMT R229, RZ, 0x7610, R229 ;  /* 0x00007610ffe57816 */ /* 0x000fc400000000e5 */
[----:B------:R-:W-:Y:S01]  /*38c0*/  PRMT R232, RZ, 0x7610, R232 ;  /* 0x00007610ffe87816 */ /* 0x000fe200000000e8 */
[----:B------:R-:W-:Y:S01]  /*38d0*/  IMAD.WIDE R10, R201, 0x2, R164 ;  /* 0x00000002c90a7825 */ /* 0x000fe200078e02a4 */
[----:B------:R-:W-:-:S03]  /*38e0*/  PRMT R228, RZ, 0x7610, R228 ;  /* 0x00007610ffe47816 */ /* 0x000fc600000000e4 */
[--C-:B------:R-:W-:Y:S01]  /*38f0*/  IMAD.WIDE R12, R200, 0x2, R164.reuse ;  /* 0x00000002c80c7825 */ /* 0x100fe200078e02a4 */
[----:B------:R0:W3:Y:S03]  /*3900*/  @!P0 LDG.E.U16 R4, desc[UR10][R10.64] ;  /* 0x0000000a0a048981 */ /* 0x0000e6000c1e1500 */
[----:B------:R-:W-:Y:S01]  /*3910*/  IMAD.WIDE R16, R16, 0x2, R164 ;  /* 0x0000000210107825 */ /* 0x000fe200078e02a4 */
[----:B------:R-:W3:Y:S04]  /*3920*/  @!P1 LDG.E.U16 R229, desc[UR10][R12.64] ;  /* 0x0000000a0ce59981 */ /* 0x000ee8000c1e1500 */
[----:B------:R-:W3:Y:S04]  /*3930*/  @!P2 LDG.E.U16 R232, desc[UR10][R14.64] ;  /* 0x0000000a0ee8a981 */ /* 0x000ee8000c1e1500 */
[----:B------:R-:W3:Y:S01]  /*3940*/  @!P3 LDG.E.U16 R228, desc[UR10][R16.64] ;  /* 0x0000000a10e4b981 */ /* 0x000ee2000c1e1500 */
[----:B------:R-:W-:Y:S01]  /*3950*/  BAR.SYNC.DEFER_BLOCKING 0x0 ;  /* 0x0000000000007b1d */ /* 0x000fe20000010000 */
[----:B------:R-:W-:Y:S01]  /*3960*/  ISETP.GE.AND P0, PT, R7, UR17, PT ;  /* 0x0000001107007c0c */ /* 0x000fe2000bf06270 */
[----:B0-----:R-:W-:Y:S01]  /*3970*/  IMAD.WIDE R10, R5, 0x2, R160 ;  /* 0x00000002050a7825 */ /* 0x001fe200078e02a0 */
[----:B------:R-:W-:-:S02]  /*3980*/  PRMT R227, RZ, 0x7610, R227 ;  /* 0x00007610ffe37816 */ /* 0x000fc400000000e3 */
[-C--:B------:R-:W-:Y:S02]  /*3990*/  LOP3.LUT R169, R169, R168.reuse, RZ, 0x3c, !PT ;  /* 0x000000a8a9a97212 */ /* 0x080fe400078e3cff */
[----:B------:R-:W-:Y:S02]  /*39a0*/  PRMT R224, RZ, 0x7610, R224 ;  /* 0x00007610ffe07816 */ /* 0x000fe400000000e0 */
[----:B------:R-:W-:-:S04]  /*39b0*/  LOP3.LUT R168, R169, R168, RZ, 0x3c, !PT ;  /* 0x000000a8a9a87212 */ /* 0x000fc800078e3cff */
[----:B------:R-:W-:Y:S02]  /*39c0*/  LOP3.LUT R169, R169, R168, RZ, 0x3c, !PT ;  /* 0x000000a8a9a97212 */ /* 0x000fe400078e3cff */
[----:B------:R-:W-:Y:S01]  /*39d0*/  PRMT R154, RZ, 0x7610, R154 ;  /* 0x00007610ff9a7816 */ /* 0x000fe2000000009a */
[----:B------:R0:W3:Y:S02]  /*39e0*/  @!P0 LDG.E.U16 R227, desc[UR10][R10.64] ;  /* 0x0000000a0ae38981 */ /* 0x0000e4000c1e1500 */
[----:B0-----:R-:W-:-:S05]  /*39f0*/  IMAD.WIDE R10, R5, 0x2, R158 ;  /* 0x00000002050a7825 */ /* 0x001fca00078e029e */
[----:B------:R0:W3:Y:S01]  /*3a00*/  @!P0 LDG.E.U16 R224, desc[UR10][R10.64] ;  /* 0x0000000a0ae08981 */ /* 0x0000e2000c1e1500 */
[----:B------:R-:W-:Y:S02]  /*3a10*/  PRMT R153, RZ, 0x7610, R153 ;  /* 0x00007610ff997816 */ /* 0x000fe40000000099 */
[----:B------:R-:W-:Y:S01]  /*3a20*/  LOP3.LUT R175, R175, R174, RZ, 0x3c, !PT ;  /* 0x000000aeafaf7212 */ /* 0x000fe200078e3cff */
[----:B0-----:R-:W-:-:S03]  /*3a30*/  IMAD.WIDE R10, R5, 0x2, R168 ;  /* 0x00000002050a7825 */ /* 0x001fc600078e02a8 */
[C---:B------:R-:W-:Y:S02]  /*3a40*/  LOP3.LUT R174, R175.reuse, R174, RZ, 0x3c, !PT ;  /* 0x000000aeafae7212 */ /* 0x040fe400078e3cff */
[----:B------:R0:W3:Y:S01]  /*3a50*/  @!P0 LDG.E.U16 R154, desc[UR10][R10.64] ;  /* 0x0000000a0a9a8981 */ /* 0x0000e2000c1e1500 */
[----:B------:R-:W-:Y:S02]  /*3a60*/  PRMT R152, RZ, 0x7610, R152 ;  /* 0x00007610ff987816 */ /* 0x000fe40000000098 */
[----:B------:R-:W-:Y:S01]  /*3a70*/  LOP3.LUT R175, R175, R174, RZ, 0x3c, !PT ;  /* 0x000000aeafaf7212 */ /* 0x000fe200078e3cff */
[----:B0-----:R-:W-:-:S05]  /*3a80*/  IMAD.WIDE R10, R5, 0x2, R170 ;  /* 0x00000002050a7825 */ /* 0x001fca00078e02aa */
[----:B------:R0:W3:Y:S01]  /*3a90*/  @!P0 LDG.E.U16 R153, desc[UR10][R10.64] ;  /* 0x0000000a0a998981 */ /* 0x0000e2000c1e1500 */
[----:B------:R-:W-:Y:S01]  /*3aa0*/  PRMT R23, RZ, 0x7610, R23 ;  /* 0x00007610ff177816 */ /* 0x000fe20000000017 */
        /* <DEDUP_REMOVED lines=20> */
[----:B------:R-:W-:Y:S02]  /*3bf0*/  PRMT R17, RZ, 0x7610, R17 ;  /* 0x00007610ff117816 */ /* 0x000fe40000000011 */
[----:B------:R-:W-:Y:S01]  /*3c00*/  LOP3.LUT R191, R191, R190, RZ, 0x3c, !PT ;  /* 0x000000bebfbf7212 */ /* 0x000fe200078e3cff */
[----:B0-----:R-:W-:-:S03]  /*3c10*/  IMAD.WIDE R10, R5, 0x2, R184 ;  /* 0x00000002050a7825 */ /* 0x001fc600078e02b8 */
[----:B------:R-:W-:Y:S02]  /*3c20*/  LOP3.LUT R190, R191, R190, RZ, 0x3c, !PT ;  /* 0x000000bebfbe7212 */ /* 0x000fe400078e3cff */
[----:B------:R0:W3:Y:S01]  /*3c30*/  @!P0 LDG.E.U16 R18, desc[UR10][R10.64] ;  /* 0x0000000a0a128981 */ /* 0x0000e2000c1e1500 */
[----:B------:R-:W-:Y:S01]  /*3c40*/  PRMT R225, RZ, 0x7610, R225 ;  /* 0x00007610ffe17816 */ /* 0x000fe200000000e1 */
[----:B------:R-:W-:Y:S01]  /*3c50*/  IMAD.WIDE R14, R5, 0x2, R166 ;  /* 0x00000002050e7825 */ /* 0x000fe200078e02a6 */
[----:B------:R-:W-:Y:S02]  /*3c60*/  PRMT R16, RZ, 0x7610, R16 ;  /* 0x00007610ff107816 */ /* 0x000fe40000000010 */
[----:B------:R-:W-:Y:S01]  /*3c70*/  LOP3.LUT R191, R191, R190, RZ, 0x3c, !PT ;  /* 0x000000bebfbf7212 */ /* 0x000fe200078e3cff */
[C---:B------:R-:W-:Y:S01]  /*3c80*/  IMAD.WIDE R12, R5.reuse, 0x2, R156 ;  /* 0x00000002050c7825 */ /* 0x040fe200078e029c */
[----:B------:R-:W-:Y:S01]  /*3c90*/  PRMT R226, RZ, 0x7610, R226 ;  /* 0x00007610ffe27816 */ /* 0x000fe200000000e2 */
[----:B------:R1:W3:Y:S02]  /*3ca0*/  @!P0 LDG.E.U16 R225, desc[UR10][R14.64] ;  /* 0x0000000a0ee18981 */ /* 0x0002e4000c1e1500 */
[----:B0-----:R-:W-:Y:S01]  /*3cb0*/  IMAD.WIDE R10, R5, 0x2, R186 ;  /* 0x00000002050a7825 */ /* 0x001fe200078e02ba */
[----:B------:R-:W-:-:S02]  /*3cc0*/  PRMT R155, RZ, 0x7610, R155 ;  /* 0x00007610ff9b7816 */ /* 0x000fc4000000009b */
[----:B------:R-:W3:Y:S04]  /*3cd0*/  @!P0 LDG.E.U16 R226, desc[UR10][R12.64] ;  /* 0x0000000a0ce28981 */ /* 0x000ee8000c1e1500 */
[----:B------:R0:W3:Y:S01]  /*3ce0*/  @!P0 LDG.E.U16 R17, desc[UR10][R10.64] ;  /* 0x0000000a0a118981 */ /* 0x0000e2000c1e1500 */
[----:B-1----:R-:W-:Y:S01]  /*3cf0*/  PRMT R15, RZ, 0x7610, R15 ;  /* 0x00007610ff0f7816 */ /* 0x002fe2000000000f */
[----:B0-----:R-:W-:-:S05]  /*3d00*/  IMAD.WIDE R10, R5, 0x2, R188 ;  /* 0x00000002050a7825 */ /* 0x001fca00078e02bc */
[----:B------:R0:W3:Y:S01]  /*3d10*/  @!P0 LDG.E.U16 R16, desc[UR10][R10.64] ;  /* 0x0000000a0a108981 */ /* 0x0000e2000c1e1500 */
[----:B------:R-:W-:Y:S01]  /*3d20*/  IMAD.WIDE R12, R5, 0x2, R162 ;  /* 0x00000002050c7825 */ /* 0x000fe200078e02a2 */
[----:B------:R-:W-:Y:S02]  /*3d30*/  PRMT R14, RZ, 0x7610, R14 ;  /* 0x00007610ff0e7816 */ /* 0x000fe4000000000e */
[----:B------:R-:W-:Y:S02]  /*3d40*/  LOP3.LUT R199, R199, R198, RZ, 0x3c, !PT ;  /* 0x000000c6c7c77212 */ /* 0x000fe400078e3cff */
[----:B------:R1:W3:Y:S01]  /*3d50*/  @!P0 LDG.E.U16 R155, desc[UR10][R12.64] ;  /* 0x0000000a0c9b8981 */ /* 0x0002e2000c1e1500 */
[----:B0-----:R-:W-:-:S05]  /*3d60*/  IMAD.WIDE R10, R5, 0x2, R190 ;  /* 0x00000002050a7825 */ /* 0x001fca00078e02be */
[----:B------:R0:W3:Y:S01]  /*3d70*/  @!P0 LDG.E.U16 R15, desc[UR10][R10.64] ;  /* 0x0000000a0a0f8981 */ /* 0x0000e2000c1e1500 */
[----:B-1----:R-:W-:Y:S01]  /*3d80*/  PRMT R13, RZ, 0x7610, R13 ;  /* 0x00007610ff0d7816 */ /* 0x002fe2000000000d */
[----:B0-----:R-:W-:-:S05]  /*3d90*/  IMAD.WIDE R10, R5, 0x2, R192 ;  /* 0x00000002050a7825 */ /* 0x001fca00078e02c0 */
[----:B------:R0:W3:Y:S01]  /*3da0*/  @!P0 LDG.E.U16 R14, desc[UR10][R10.64] ;  /* 0x0000000a0a0e8981 */ /* 0x0000e2000c1e1500 */
[----:B------:R-:W-:Y:S02]  /*3db0*/  LOP3.LUT R198, R199, R198, RZ, 0x3c, !PT ;  /* 0x000000c6c7c67212 */ /* 0x000fe400078e3cff */
[----:B------:R-:W-:Y:S01]  /*3dc0*/  PRMT R12, RZ, 0x7610, R12 ;  /* 0x00007610ff0c7816 */ /* 0x000fe2000000000c */
[----:B0-----:R-:W-:Y:S01]  /*3dd0*/  IMAD.WIDE R10, R5, 0x2, R194 ;  /* 0x00000002050a7825 */ /* 0x001fe200078e02c2 */
[----:B------:R-:W-:-:S04]  /*3de0*/  LOP3.LUT R199, R199, R198, RZ, 0x3c, !PT ;  /* 0x000000c6c7c77212 */ /* 0x000fc800078e3cff */
[----:B------:R0:W3:Y:S01]  /*3df0*/  @!P0 LDG.E.U16 R13, desc[UR10][R10.64] ;  /* 0x0000000a0a0d8981 */ /* 0x0000e2000c1e1500 */
[----:B------:R-:W-:-:S04]  /*3e00*/  IMAD.WIDE R200, R5, 0x2, R198 ;  /* 0x0000000205c87825 */ /* 0x000fc800078e02c6 */
[----:B0-----:R-:W-:-:S05]  /*3e10*/  IMAD.WIDE R10, R5, 0x2, R196 ;  /* 0x00000002050a7825 */ /* 0x001fca00078e02c4 */
[----:B------:R0:W3:Y:S02]  /*3e20*/  @!P0 LDG.E.U16 R12, desc[UR10][R10.64] ;  /* 0x0000000a0a0c8981 */ /* 0x0000e4000c1e1500 */
[----:B0-----:R-:W-:Y:S02]  /*3e30*/  PRMT R11, RZ, 0x7610, R11 ;  /* 0x00007610ff0b7816 */ /* 0x001fe4000000000b */
[----:B------:R-:W-:-:S04]  /*3e40*/  PRMT R10, RZ, 0x7610, R10 ;  /* 0x00007610ff0a7816 */ /* 0x000fc8000000000a */
[----:B------:R0:W3:Y:S02]  /*3e50*/  @!P0 LDG.E.U16 R11, desc[UR10][R200.64] ;  /* 0x0000000ac80b8981 */ /* 0x0000e4000c1e1500 */
[----:B0-----:R-:W-:Y:S02]  /*3e60*/  IMAD.MOV.U32 R200, RZ, RZ, R203 ;  /* 0x000000ffffc87224 */ /* 0x001fe400078e00cb */
[----:B------:R-:W-:Y:S02]  /*3e70*/  IMAD.MOV.U32 R201, RZ, RZ, R202 ;  /* 0x000000ffffc97224 */ /* 0x000fe400078e00ca */
[----:B------:R-:W-:-:S05]  /*3e80*/  IMAD.WIDE R202, R5, 0x2, R200 ;  /* 0x0000000205ca7825 */ /* 0x000fca00078e02c8 */
[----:B------:R0:W3:Y:S02]  /*3e90*/  @!P0 LDG.E.U16 R10, desc[UR10][R202.64] ;  /* 0x0000000aca0a8981 */ /* 0x0000e4000c1e1500 */
[--C-:B0-----:R-:W-:Y:S02]  /*3ea0*/  IMAD.MOV.U32 R202, RZ, RZ, R9.reuse ;  /* 0x000000ffffca7224 */ /* 0x101fe400078e0009 */
[----:B------:R-:W-:Y:S01]  /*3eb0*/  IMAD.MOV.U32 R203, RZ, RZ, R204 ;  /* 0x000000ffffcb7224 */ /* 0x000fe200078e00cc */
[----:B------:R-:W-:Y:S01]  /*3ec0*/  PRMT R9, RZ, 0x7610, R9 ;  /* 0x00007610ff097816 */ /* 0x000fe20000000009 */
[----:B------:R-:W-:Y:S01]  /*3ed0*/  IMAD.WIDE R204, R5, 0x2, R202 ;  /* 0x0000000205cc7825 */ /* 0x000fe200078e02ca */
[----:B----4-:R0:W-:Y:S04]  /*3ee0*/  STS.U16 [R3+UR8+0x4000], R207 ;  /* 0x004000cf03007988 */ /* 0x0101e80008000408 */
[----:B------:R1:W4:Y:S02]  /*3ef0*/  @!P0 LDG.E.U16 R9, desc[UR10][R204.64] ;  /* 0x0000000acc098981 */ /* 0x000324000c1e1500 */
[----:B-1----:R-:W-:-:S02]  /*3f00*/  IMAD.MOV.U32 R204, RZ, RZ, R233 ;  /* 0x000000ffffcc7224 */ /* 0x002fc400078e00e9 */
[----:B------:R-:W-:Y:S01]  /*3f10*/  IMAD.MOV.U32 R205, RZ, RZ, R206 ;  /* 0x000000ffffcd7224 */ /* 0x000fe200078e00ce */
[----:B------:R-:W-:Y:S01]  /*3f20*/  PRMT R233, RZ, 0x7610, R233 ;  /* 0x00007610ffe97816 */ /* 0x000fe200000000e9 */
[----:B0-----:R-:W-:Y:S01]  /*3f30*/  IMAD.WIDE R206, R5, 0x2, R204 ;  /* 0x0000000205ce7825 */ /* 0x001fe200078e02cc */
[----:B------:R0:W-:Y:S04]  /*3f40*/  STS.U16 [R3+UR8+0x4400], R234 ;  /* 0x004400ea03007988 */ /* 0x0001e80008000408 */
[----:B------:R1:W4:Y:S01]  /*3f50*/  @!P0 LDG.E.U16 R233, desc[UR10][R206.64] ;  /* 0x0000000acee98981 */ /* 0x000322000c1e1500 */
[----:B0-----:R-:W-:Y:S01]  /*3f60*/  PRMT R234, RZ, 0x7610, R234 ;  /* 0x00007610ffea7816 */ /* 0x001fe200000000ea */
[----:B-1----:R-:W-:Y:S02]  /*3f70*/  IMAD.MOV.U32 R206, RZ, RZ, R209 ;  /* 0x000000ffffce7224 */ /* 0x002fe400078e00d1 */
[----:B------:R-:W-:-:S02]  /*3f80*/  IMAD.MOV.U32 R207, RZ, RZ, R208 ;  /* 0x000000ffffcf7224 */ /* 0x000fc400078e00d0 */
[----:B------:R-:W-:Y:S01]  /*3f90*/  IMAD.WIDE R208, R5, 0x2, R206 ;  /* 0x0000000205d07825 */ /* 0x000fe200078e02ce */
[----:B------:R-:W-:-:S04]  /*3fa0*/  PRMT R235, RZ, 0x7610, R235 ;  /* 0x00007610ffeb7816 */ /* 0x000fc800000000eb */
[----:B------:R0:W4:Y:S02]  /*3fb0*/  @!P0 LDG.E.U16 R234, desc[UR10][R208.64] ;  /* 0x0000000ad0ea8981 */ /* 0x000124000c1e1500 */
[----:B0-----:R-:W-:Y:S02]  /*3fc0*/  IMAD.MOV.U32 R208, RZ, RZ, R211 ;  /* 0x000000ffffd07224 */ /* 0x001fe400078e00d3 */
[----:B------:R-:W-:Y:S02]  /*3fd0*/  IMAD.MOV.U32 R209, RZ, RZ, R210 ;  /* 0x000000ffffd17224 */ /* 0x000fe400078e00d2 */
[----:B------:R-:W-:Y:S01]  /*3fe0*/  IMAD.WIDE R210, R5, 0x2, R208 ;  /* 0x0000000205d27825 */ /* 0x000fe200078e02d0 */
[----:B--2---:R0:W-:Y:S04]  /*3ff0*/  STS.U16 [R3+UR8+0x4c00], R213 ;  /* 0x004c00d503007988 */ /* 0x0041e80008000408 */
[----:B------:R1:W2:Y:S01]  /*4000*/  @!P0 LDG.E.U16 R235, desc[UR10][R210.64] ;  /* 0x0000000ad2eb8981 */ /* 0x0002a2000c1e1500 */
[----:B------:R-:W-:Y:S01]  /*4010*/  PRMT R236, RZ, 0x7610, R236 ;  /* 0x00007610ffec7816 */ /* 0x000fe200000000ec */
[----:B-1----:R-:W-:-:S02]  /*4020*/  IMAD.MOV.U32 R210, RZ, RZ, R221 ;  /* 0x000000ffffd27224 */ /* 0x002fc400078e00dd */
[----:B------:R-:W-:Y:S01]  /*4030*/  IMAD.MOV.U32 R211, RZ, RZ, R212 ;  /* 0x000000ffffd37224 */ /* 0x000fe200078e00d4 */
[----:B------:R1:W-:Y:S01]  /*4040*/  STS.U16 [R3+UR8+0x4800], R223 ;  /* 0x004800df03007988 */ /* 0x0003e20008000408 */
[----:B0-----:R-:W-:Y:S01]  /*4050*/  IMAD.WIDE R212, R5, 0x2, R210 ;  /* 0x0000000205d47825 */ /* 0x001fe200078e02d2 */
[----:B------:R-:W-:-:S04]  /*4060*/  PRMT R239, RZ, 0x7610, R239 ;  /* 0x00007610ffef7816 */ /* 0x000fc800000000ef */
[----:B------:R0:W2:Y:S01]  /*4070*/  @!P0 LDG.E.U16 R236, desc[UR10][R212.64] ;  /* 0x0000000ad4ec8981 */ /* 0x0000a2000c1e1500 */
[----:B-1----:R-:W-:-:S05]  /*4080*/  LOP3.LUT R223, R3, 0x20, RZ, 0x3c, !PT ;  /* 0x0000002003df7812 */ /* 0x002fca00078e3cff */
[----:B------:R1:W-:Y:S01]  /*4090*/  STS.U16 [R223+UR8+0x4100], R215 ;  /* 0x004100d7df007988 */ /* 0x0003e20008000408 */
[----:B0-----:R-:W-:Y:S02]  /*40a0*/  IMAD.MOV.U32 R212, RZ, RZ, R219 ;  /* 0x000000ffffd47224 */ /* 0x001fe400078e00db */
[----:B------:R-:W-:Y:S02]  /*40b0*/  IMAD.MOV.U32 R213, RZ, RZ, R214 ;  /* 0x000000ffffd57224 */ /* 0x000fe400078e00d6 */
[----:B-1----:R-:W-:Y:S01]  /*40c0*/  IMAD.WIDE R214, R5, 0x2, R212 ;  /* 0x0000000205d67825 */ /* 0x002fe200078e02d4 */
[----:B------:R0:W-:Y:S04]  /*40d0*/  STS.U16 [R223+UR8+0x4500], R217 ;  /* 0x004500d9df007988 */ /* 0x0001e80008000408 */
[----:B------:R1:W2:Y:S02]  /*40e0*/  @!P0 LDG.E.U16 R239, desc[UR10][R214.64] ;  /* 0x0000000ad6ef8981 */ /* 0x0002a4000c1e1500 */
[----:B-1----:R-:W-:-:S02]  /*40f0*/  IMAD.MOV.U32 R214, RZ, RZ, R237 ;  /* 0x000000ffffd67224 */ /* 0x002fc400078e00ed */
[----:B------:R-:W-:Y:S01]  /*4100*/  IMAD.MOV.U32 R215, RZ, RZ, R216 ;  /* 0x000000ffffd77224 */ /* 0x000fe200078e00d8 */
[----:B------:R-:W-:Y:S01]  /*4110*/  PRMT R237, RZ, 0x7610, R237 ;  /* 0x00007610ffed7816 */ /* 0x000fe200000000ed */
[C---:B0-----:R-:W-:Y:S01]  /*4120*/  IMAD.WIDE R216, R5.reuse, 0x2, R214 ;  /* 0x0000000205d87825 */ /* 0x041fe200078e02d6 */
[----:B------:R0:W-:Y:S04]  /*4130*/  STS.U16 [R223+UR8+0x4900], R218 ;  /* 0x004900dadf007988 */ /* 0x0001e80008000408 */
[----:B------:R1:W2:Y:S02]  /*4140*/  @!P0 LDG.E.U16 R237, desc[UR10][R216.64] ;  /* 0x0000000ad8ed8981 */ /* 0x0002a4000c1e1500 */
[----:B-1----:R-:W-:Y:S02]  /*4150*/  IMAD.MOV.U32 R216, RZ, RZ, R241 ;  /* 0x000000ffffd87224 */ /* 0x002fe400078e00f1 */
[--C-:B------:R-:W-:Y:S01]  /*4160*/  IMAD.MOV.U32 R217, RZ, RZ, R240.reuse ;  /* 0x000000ffffd97224 */ /* 0x100fe200078e00f0 */
[----:B------:R-:W-:Y:S01]  /*4170*/  PRMT R240, RZ, 0x7610, R240 ;  /* 0x00007610fff07816 */ /* 0x000fe200000000f0 */
[----:B0-----:R-:W-:Y:S01]  /*4180*/  IMAD.WIDE R218, R5, 0x2, R216 ;  /* 0x0000000205da7825 */ /* 0x001fe200078e02d8 */
[----:B-----5:R0:W-:Y:S04]  /*4190*/  STS.U16 [R223+UR8+0x4d00], R220 ;  /* 0x004d00dcdf007988 */ /* 0x0201e80008000408 */
[----:B------:R1:W5:Y:S01]  /*41a0*/  @!P0 LDG.E.U16 R240, desc[UR10][R218.64] ;  /* 0x0000000adaf08981 */ /* 0x000362000c1e1500 */
[----:B------:R-:W-:Y:S01]  /*41b0*/  PRMT R241, RZ, 0x7610, R241 ;  /* 0x00007610fff17816 */ /* 0x000fe200000000f1 */
[----:B-1----:R-:W-:-:S02]  /*41c0*/  IMAD.MOV.U32 R218, RZ, RZ, R243 ;  /* 0x000000ffffda7224 */ /* 0x002fc400078e00f3 */
[----:B------:R-:W-:Y:S02]  /*41d0*/  IMAD.MOV.U32 R219, RZ, RZ, R242 ;  /* 0x000000ffffdb7224 */ /* 0x000fe400078e00f2 */
[----:B0-----:R-:W-:Y:S01]  /*41e0*/  IMAD.WIDE R220, R5, 0x2, R218 ;  /* 0x0000000205dc7825 */ /* 0x001fe200078e02da */
[----:B------:R-:W-:-:S04]  /*41f0*/  LOP3.LUT R223, R3, 0x40, RZ, 0x3c, !PT ;  /* 0x0000004003df7812 */ /* 0x000fc800078e3cff */
[----:B------:R0:W5:Y:S01]  /*4200*/  @!P0 LDG.E.U16 R241, desc[UR10][R220.64] ;  /* 0x0000000adcf18981 */ /* 0x000162000c1e1500 */
[----:B------:R-:W-:-:S03]  /*4210*/  PRMT R242, RZ, 0x7610, R242 ;  /* 0x00007610fff27816 */ /* 0x000fc600000000f2 */
[----:B------:R1:W-:Y:S01]  /*4220*/  STS.U16 [R223+UR8+0x4200], R222 ;  /* 0x004200dedf007988 */ /* 0x0003e20008000408 */
[----:B0-----:R-:W-:Y:S02]  /*4230*/  IMAD.MOV.U32 R220, RZ, RZ, R245 ;  /* 0x000000ffffdc7224 */ /* 0x001fe400078e00f5 */
[----:B------:R-:W-:Y:S02]  /*4240*/  IMAD.MOV.U32 R221, RZ, RZ, R244 ;  /* 0x000000ffffdd7224 */ /* 0x000fe400078e00f4 */
[----:B-1----:R-:W-:-:S05]  /*4250*/  IMAD.WIDE R222, R5, 0x2, R220 ;  /* 0x0000000205de7825 */ /* 0x002fca00078e02dc */
[----:B------:R-:W5:Y:S01]  /*4260*/  @!P0 LDG.E.U16 R242, desc[UR10][R222.64] ;  /* 0x0000000adef28981 */ /* 0x000f62000c1e1500 */
[C---:B------:R-:W-:Y:S02]  /*4270*/  LOP3.LUT R244, R3.reuse, 0x40, RZ, 0x3c, !PT ;  /* 0x0000004003f47812 */ /* 0x040fe400078e3cff */
[----:B------:R-:W-:-:S03]  /*4280*/  LOP3.LUT R243, R3, 0x60, RZ, 0x3c, !PT ;  /* 0x0000006003f37812 */ /* 0x000fc600078e3cff */
[----:B------:R-:W-:Y:S04]  /*4290*/  STS.U16 [R244+UR8+0x4600], R8 ;  /* 0x00460008f4007988 */ /* 0x000fe80008000408 */
[----:B---3--:R0:W-:Y:S04]  /*42a0*/  STS.U16 [R244+UR8+0x4a00], R4 ;  /* 0x004a0004f4007988 */ /* 0x0081e80008000408 */
[----:B------:R-:W-:Y:S04]  /*42b0*/  STS.U16 [R244+UR8+0x4e00], R232 ;  /* 0x004e00e8f4007988 */ /* 0x000fe80008000408 */
[----:B------:R-:W-:Y:S01]  /*42c0*/  STS.U16 [R243+UR8+0x4300], R231 ;  /* 0x004300e7f3007988 */ /* 0x000fe20008000408 */
[----:B------:R-:W-:Y:S01]  /*42d0*/  USHF.L.U32 UR6, UR16, 0x6, URZ ;  /* 0x0000000610067899 */ /* 0x000fe2000800063f */
[----:B0-----:R-:W0:Y:S02]  /*42e0*/  LDC R4, c[0x0][0x238] ;  /* 0x00008e00ff047b82 */ /* 0x001e240000000800 */
[----:B------:R-:W-:Y:S04]  /*42f0*/  STS.U16 [R243+UR8+0x4700], R230 ;  /* 0x004700e6f3007988 */ /* 0x000fe80008000408 */
[----:B------:R-:W-:Y:S04]  /*4300*/  STS.U16 [R243+UR8+0x4b00], R229 ;  /* 0x004b00e5f3007988 */ /* 0x000fe80008000408 */
[----:B------:R-:W-:Y:S04]  /*4310*/  STS.U16 [R243+UR8+0x4f00], R228 ;  /* 0x004f00e4f3007988 */ /* 0x000fe80008000408 */
[----:B------:R-:W-:Y:S04]  /*4320*/  STS.U16 [R2+UR8], R227 ;  /* 0x000000e302007988 */ /* 0x000fe80008000408 */
[----:B------:R-:W-:Y:S04]  /*4330*/  STS.U16 [R2+UR8+0x200], R226 ;  /* 0x000200e202007988 */ /* 0x000fe80008000408 */
        /* <DEDUP_REMOVED lines=19> */
[----:B------:R1:W-:Y:S04]  /*4470*/  STS.U16 [R2+UR8+0x2a00], R10 ;  /* 0x002a000a02007988 */ /* 0x0003e80008000408 */
[----:B----4-:R-:W-:Y:S04]  /*4480*/  STS.U16 [R2+UR8+0x2c00], R9 ;  /* 0x002c000902007988 */ /* 0x010fe80008000408 */
[----:B------:R-:W-:Y:S04]  /*4490*/  STS.U16 [R2+UR8+0x2e00], R233 ;  /* 0x002e00e902007988 */ /* 0x000fe80008000408 */
[----:B------:R-:W-:Y:S04]  /*44a0*/  STS.U16 [R2+UR8+0x3000], R234 ;  /* 0x003000ea02007988 */ /* 0x000fe80008000408 */
[----:B--2---:R-:W-:Y:S04]  /*44b0*/  STS.U16 [R2+UR8+0x3200], R235 ;  /* 0x003200eb02007988 */ /* 0x004fe80008000408 */
[----:B------:R-:W-:Y:S04]  /*44c0*/  STS.U16 [R2+UR8+0x3400], R236 ;  /* 0x003400ec02007988 */ /* 0x000fe80008000408 */
[----:B------:R-:W-:Y:S04]  /*44d0*/  STS.U16 [R2+UR8+0x3600], R239 ;  /* 0x003600ef02007988 */ /* 0x000fe80008000408 */
[----:B------:R-:W-:Y:S04]  /*44e0*/  STS.U16 [R2+UR8+0x3800], R237 ;  /* 0x003800ed02007988 */ /* 0x000fe80008000408 */
[----:B-----5:R-:W-:Y:S04]  /*44f0*/  STS.U16 [R2+UR8+0x3a00], R240 ;  /* 0x003a00f002007988 */ /* 0x020fe80008000408 */
[----:B------:R-:W-:Y:S04]  /*4500*/  STS.U16 [R2+UR8+0x3c00], R241 ;  /* 0x003c00f102007988 */ /* 0x000fe80008000408 */
[----:B------:R2:W-:Y:S01]  /*4510*/  STS.U16 [R2+UR8+0x3e00], R242 ;  /* 0x003e00f202007988 */ /* 0x0005e20008000408 */
[----:B------:R3:W-:Y:S06]  /*4520*/  MEMBAR.ALL.CTA ;  /* 0x0000000000007992 */ /* 0x0007ec0000008000 */
[----:B---3--:R-:W3:Y:S01]  /*4530*/  FENCE.VIEW.ASYNC.S ;  /* 0x00000000000073c6 */ /* 0x008ee20000000000 */
[----:B------:R-:W-:-:S04]  /*4540*/  ULOP3.LUT UR6, UR6, 0x100, URZ, 0xc0, !UPT ;  /* 0x0000010006067892 */ /* 0x000fc8000f8ec03f */
[----:B------:R-:W-:Y:S01]  /*4550*/  ULEA.HI UR6, UR18, UR6, URZ, 0x1c ;  /* 0x0000000612067291 */ /* 0x000fe2000f8fe03f */
[----:B---3--:R-:W-:Y:S03]  /*4560*/  BAR.SYNC.DEFER_BLOCKING 0x0 ;  /* 0x0000000000007b1d */ /* 0x008fe60000010000 */
[----:B------:R-:W-:-:S03]  /*4570*/  ULOP3.LUT UR6, UR6, 0x3fff, URZ, 0xc0, !UPT ;  /* 0x00003fff06067892 */ /* 0x000fc6000f8ec03f */
[----:B------:R-:W-:Y:S01]  /*4580*/  UMOV UR22, UR4 ;  /* 0x0000000400167c82 */ /* 0x000fe20008000000 */
[----:B------:R-:W-:-:S03]  /*4590*/  UMOV UR23, 0x80000020 ;  /* 0x8000002000177882 */ /* 0x000fc60000000000 */
[----:B------:R-:W-:Y:S01]  /*45a0*/  UMOV UR20, UR6 ;  /* 0x0000000600147c82 */ /* 0x000fe20008000000 */
[----:B------:R-:W-:Y:S01]  /*45b0*/  UMOV UR21, 0x40000040 ;  /* 0x4000004000157882 */ /* 0x000fe20000000000 */
[----:B------:R-:W-:-:S06]  /*45c0*/  WARPGROUP.ARRIVE ;  /* 0x00000000000079c5 */ /* 0x000fcc0000000000 */
[----:B------:R-:W-:Y:S01]  /*45d0*/  HGMMA.64x256x16.F32.BF16 R24, gdesc[UR20].tnspA, R24 ;  /* 0x23e00000141879f0 */ /* 0x000fe20008701818 */
[----:B------:R-:W-:Y:S01]  /*45e0*/  UMOV UR12, 0x80 ;  /* 0x00000080000c7882 */ /* 0x000fe20000000000 */
[----:B------:R-:W-:Y:S01]  /*45f0*/  UMOV UR13, 0x40000040 ;  /* 0x40000040000d7882 */ /* 0x000fe20000000000 */
[----:B------:R-:W-:Y:S02]  /*4600*/  UMOV UR7, URZ ;  /* 0x0000003f00077c82 */ /* 0x000fe40008000000 */
[----:B------:R-:W-:Y:S01]  /*4610*/  UIADD3.64 UR12, UR6, UR12, URZ ;  /* 0x0000000c060c7297 */ /* 0x000fe2000fffe03f */
[----:B------:R-:W-:Y:S02]  /*4620*/  VIADD R6, R6, 0xffffffff ;  /* 0xffffffff06067836 */ /* 0x000fe40000000000 */
[----:B-1----:R-:W-:-:S03]  /*4630*/  IMAD.WIDE R10, R238, 0x2, R198 ;  /* 0x00000002ee0a7825 */ /* 0x002fc600078e02c6 */
[----:B------:R-:W-:Y:S01]  /*4640*/  ISETP.NE.U32.AND P0, PT, R6, RZ, PT ;  /* 0x000000ff0600720c */ /* 0x000fe20003f05070 */
[----:B------:R-:W-:-:S15]  /*4650*/  IMAD.MOV.U32 R199, RZ, RZ, R10 ;  /* 0x000000ffffc77224 */ /* 0x000fde00078e000a */
[----:B------:R-:W-:-:S01]  /*4660*/  NOP ;  /* 0x0000000000007918 */ /* 0x000fc20000000000 */
[----:B------:R-:W-:Y:S01]  /*4670*/  HGMMA.64x256x16.F32.BF16 R24, gdesc[UR12].tnspA, R24, gsb0 ;  /* 0x23e000000c1879f0 */ /* 0x000fe20008001818 */
[----:B------:R-:W-:Y:S02]  /*4680*/  IMAD.MOV.U32 R198, RZ, RZ, R11 ;  /* 0x000000ffffc67224 */ /* 0x000fe400078e000b */
[----:B------:R-:W-:-:S04]  /*4690*/  IMAD.WIDE R10, R238, 0x2, R186 ;  /* 0x00000002ee0a7825 */ /* 0x000fc800078e02ba */
[----:B------:R-:W-:Y:S02]  /*46a0*/  IMAD.MOV.U32 R187, RZ, RZ, R10 ;  /* 0x000000ffffbb7224 */ /* 0x000fe400078e000a */
[----:B------:R-:W-:Y:S02]  /*46b0*/  IMAD.MOV.U32 R186, RZ, RZ, R11 ;  /* 0x000000ffffba7224 */ /* 0x000fe400078e000b */
[----:B------:R-:W-:-:S04]  /*46c0*/  IMAD.WIDE R10, R238, 0x2, R174 ;  /* 0x00000002ee0a7825 */ /* 0x000fc800078e02ae */
[----:B------:R-:W-:-:S04]  /*46d0*/  IMAD.WIDE R220, R238, 0x2, R220 ;  /* 0x00000002eedc7825 */ /* 0x000fc800078e02dc */
[----:B------:R-:W-:-:S04]  /*46e0*/  IMAD.WIDE R218, R238, 0x2, R218 ;  /* 0x00000002eeda7825 */ /* 0x000fc800078e02da */
[----:B------:R-:W-:-:S04]  /*46f0*/  IMAD.WIDE R212, R238, 0x2, R212 ;  /* 0x00000002eed47825 */ /* 0x000fc800078e02d4 */
[----:B------:R-:W-:Y:S01]  /*4700*/  IMAD.WIDE R210, R238, 0x2, R210 ;  /* 0x00000002eed27825 */ /* 0x000fe200078e02d2 */
[----:B------:R-:W-:-:S03]  /*4710*/  UIADD3 UR17, UR17, -0x20, URZ ;  /* 0xffffffe011117890 */ /* 0x000fc6000fffe03f */
[----:B------:R-:W-:-:S04]  /*4720*/  IMAD.WIDE R208, R238, 0x2, R208 ;  /* 0x00000002eed07825 */ /* 0x000fc800078e02d0 */
[----:B------:R-:W-:-:S04]  /*4730*/  IMAD.WIDE R204, R238, 0x2, R204 ;  /* 0x00000002eecc7825 */ /* 0x000fc800078e02cc */
[----:B------:R-:W-:-:S04]  /*4740*/  IMAD.WIDE R216, R238, 0x2, R216 ;  /* 0x00000002eed87825 */ /* 0x000fc800078e02d8 */
[----:B------:R-:W-:-:S04]  /*4750*/  IMAD.WIDE R214, R238, 0x2, R214 ;  /* 0x00000002eed67825 */ /* 0x000fc800078e02d6 */
[----:B------:R-:W-:-:S04]  /*4760*/  IMAD.WIDE R206, R238, 0x2, R206 ;  /* 0x00000002eece7825 */ /* 0x000fc800078e02ce */
[----:B------:R-:W-:-:S04]  /*4770*/  IMAD.WIDE R202, R238, 0x2, R202 ;  /* 0x00000002eeca7825 */ /* 0x000fc800078e02ca */
[----:B------:R-:W-:Y:S02]  /*4780*/  IMAD.MOV.U32 R175, RZ, RZ, R10 ;  /* 0x000000ffffaf7224 */ /* 0x000fe400078e000a */
[----:B------:R-:W-:Y:S02]  /*4790*/  IMAD.MOV.U32 R174, RZ, RZ, R11 ;  /* 0x000000ffffae7224 */ /* 0x000fe400078e000b */
[----:B------:R-:W-:Y:S02]  /*47a0*/  IMAD.MOV.U32 R244, RZ, RZ, R221 ;  /* 0x000000fffff47224 */ /* 0x000fe400078e00dd */
[----:B--2---:R-:W-:Y:S02]  /*47b0*/  IMAD.MOV.U32 R242, RZ, RZ, R219 ;  /* 0x000000fffff27224 */ /* 0x004fe400078e00db */
[----:B------:R-:W-:-:S04]  /*47c0*/  IMAD.WIDE R200, R238, 0x2, R200 ;  /* 0x00000002eec87825 */ /* 0x000fc800078e02c8 */
[----:B------:R-:W-:-:S04]  /*47d0*/  IMAD.WIDE R12, R238, 0x2, R190 ;  /* 0x00000002ee0c7825 */ /* 0x000fc800078e02be */
[----:B------:R-:W-:-:S04]  /*47e0*/  IMAD.WIDE R10, R238, 0x2, R168 ;  /* 0x00000002ee0a7825 */ /* 0x000fc800078e02a8 */
[----:B0-----:R-:W-:Y:S02]  /*47f0*/  IMAD.SHL.U32 R4, R4, 0x20, RZ ;  /* 0x0000002004047824 */ /* 0x001fe400078e00ff */
[----:B------:R-:W-:Y:S02]  /*4800*/  IMAD.MOV.U32 R219, RZ, RZ, R212 ;  /* 0x000000ffffdb7224 */ /* 0x000fe400078e00d4 */
[----:B------:R-:W-:Y:S02]  /*4810*/  IMAD.MOV.U32 R221, RZ, RZ, R210 ;  /* 0x000000ffffdd7224 */ /* 0x000fe400078e00d2 */
[----:B------:R-:W-:Y:S02]  /*4820*/  IMAD.MOV.U32 R212, RZ, RZ, R211 ;  /* 0x000000ffffd47224 */ /* 0x000fe400078e00d3 */
[----:B------:R-:W-:Y:S02]  /*4830*/  IMAD.MOV.U32 R210, RZ, RZ, R209 ;  /* 0x000000ffffd27224 */ /* 0x000fe400078e00d1 */
[----:B------:R-:W-:-:S02]  /*4840*/  IMAD.MOV.U32 R233, RZ, RZ, R204 ;  /* 0x000000ffffe97224 */ /* 0x000fc400078e00cc */
[----:B------:R-:W-:Y:S02]  /*4850*/  IMAD.MOV.U32 R241, RZ, RZ, R216 ;  /* 0x000000fffff17224 */ /* 0x000fe400078e00d8 */
        /* <DEDUP_REMOVED lines=12> */
[----:B------:R-:W-:-:S04]  /*4920*/  IMAD.WIDE R196, R238, 0x2, R196 ;  /* 0x00000002eec47825 */ /* 0x000fc800078e02c4 */
[----:B------:R-:W-:Y:S02]  /*4930*/  IMAD.MOV.U32 R203, RZ, RZ, R200 ;  /* 0x000000ffffcb7224 */ /* 0x000fe400078e00c8 */
[----:B------:R-:W-:Y:S02]  /*4940*/  IMAD.MOV.U32 R202, RZ, RZ, R201 ;  /* 0x000000ffffca7224 */ /* 0x000fe400078e00c9 */
[----:B------:R-:W-:-:S04]  /*4950*/  IMAD.WIDE R194, R238, 0x2, R194 ;  /* 0x00000002eec27825 */ /* 0x000fc800078e02c2 */
[----:B------:R-:W-:-:S04]  /*4960*/  IMAD.WIDE R192, R238, 0x2, R192 ;  /* 0x00000002eec07825 */ /* 0x000fc800078e02c0 */
[----:B------:R-:W-:-:S04]  /*4970*/  IMAD.WIDE R188, R238, 0x2, R188 ;  /* 0x00000002eebc7825 */ /* 0x000fc800078e02bc */
[----:B------:R-:W-:Y:S02]  /*4980*/  IMAD.MOV.U32 R191, RZ, RZ, R12 ;  /* 0x000000ffffbf7224 */ /* 0x000fe400078e000c */
[----:B------:R-:W-:Y:S02]  /*4990*/  IMAD.MOV.U32 R190, RZ, RZ, R13 ;  /* 0x000000ffffbe7224 */ /* 0x000fe400078e000d */
[----:B------:R-:W-:-:S04]  /*49a0*/  IMAD.WIDE R184, R238, 0x2, R184 ;  /* 0x00000002eeb87825 */ /* 0x000fc800078e02b8 */
        /* <DEDUP_REMOVED lines=13> */
[----:B------:R-:W-:Y:S01]  /*4a80*/  IMAD.WIDE R164, R4, 0x2, R164 ;  /* 0x0000000204a47825 */ /* 0x000fe200078e02a4 */
[----:B------:R-:W-:Y:S02]  /*4a90*/  WARPGROUP.DEPBAR.LE gsb0, 0x0 ;  /* 0x00008000000079c5 */ /* 0x000fe40000010000 */
[----:B------:R-:W-:Y:S05]  /*4aa0*/  @P0 BRA `(.L_x_1) ;  /* 0xffffffe400e00947 */ /* 0x000fea000383ffff */
[----:B------:R-:W-:Y:S02]  /*4ab0*/  F2FP.BF16.F32.PACK_AB R147, R151, R147 ;  /* 0x000000939793723e */ /* 0x000fe400000010ff */
[----:B------:R-:W-:Y:S02]  /*4ac0*/  F2FP.BF16.F32.PACK_AB R146, R150, R146 ;  /* 0x000000929692723e */ /* 0x000fe400000010ff */
[----:B------:R-:W-:Y:S02]  /*4ad0*/  F2FP.BF16.F32.PACK_AB R145, R149, R145 ;  /* 0x000000919591723e */ /* 0x000fe400000010ff */
[----:B------:R-:W-:Y:S02]  /*4ae0*/  F2FP.BF16.F32.PACK_AB R144, R148, R144 ;  /* 0x000000909490723e */ /* 0x000fe400000010ff */
[----:B------:R-:W-:Y:S02]  /*4af0*/  F2FP.BF16.F32.PACK_AB R139, R143, R139 ;  /* 0x0000008b8f8b723e */ /* 0x000fe400000010ff */
[----:B------:R-:W-:-:S02]  /*4b00*/  F2FP.BF16.F32.PACK_AB R138, R142, R138 ;  /* 0x0000008a8e8a723e */ /* 0x000fc400000010ff */
        /* <DEDUP_REMOVED lines=57> */
[----:B------:R-:W-:-:S07]  /*4ea0*/  F2FP.BF16.F32.PACK_AB R24, R28, R24 ;  /* 0x000000181c18723e */ /* 0x000fce00000010ff */
.L_x_0:
[----:B------:R-:W0:Y:S01]  /*4eb0*/  S2R R4, SR_TID.X ;  /* 0x0000000000047919 */ /* 0x000e220000002100 */
[----:B------:R-:W-:Y:S01]  /*4ec0*/  IMAD.U32 R69, RZ, RZ, UR9 ;  /* 0x00000009ff457e24 */ /* 0x000fe2000f8e00ff */
[----:B------:R-:W-:Y:S01]  /*4ed0*/  ULDC.64 UR4, c[0x0][0x228] ;  /* 0x00008a0000047ab9 */ /* 0x000fe20000000a00 */
[----:B------:R-:W-:Y:S01]  /*4ee0*/  ULDC.64 UR6, c[0x0][0x220] ;  /* 0x0000880000067ab9 */ /* 0x000fe20000000a00 */
[----:B------:R-:W-:Y:S01]  /*4ef0*/  ISETP.GE.AND P0, PT, R246, UR4, PT ;  /* 0x00000004f6007c0c */ /* 0x000fe2000bf06270 */
[----:B------:R-:W-:Y:S01]  /*4f00*/  ULDC UR4, c[0x0][0x22c] ;  /* 0x00008b0000047ab9 */ /* 0x000fe20000000800 */
[C-C-:B------:R-:W-:Y:S02]  /*4f10*/  LOP3.LUT R47, R69.reuse, 0x2, R0.reuse, 0xfe, !PT ;  /* 0x00000002452f7812 */ /* 0x140fe400078efe00 */
[C-C-:B------:R-:W-:Y:S02]  /*4f20*/  LOP3.LUT R45, R69.reuse, 0x4, R0.reuse, 0xfe, !PT ;  /* 0x00000004452d7812 */ /* 0x140fe400078efe00 */
[----:B------:R-:W-:-:S02]  /*4f30*/  LOP3.LUT R189, R69, 0x6, R0, 0xfe, !PT ;  /* 0x0000000645bd7812 */ /* 0x000fc400078efe00 */
[C-C-:B------:R-:W-:Y:S02]  /*4f40*/  LOP3.LUT R187, R69.reuse, 0x8, R0.reuse, 0xfe, !PT ;  /* 0x0000000845bb7812 */ /* 0x140fe400078efe00 */
[C-C-:B------:R-:W-:Y:S02]  /*4f50*/  LOP3.LUT R185, R69.reuse, 0xa, R0.reuse, 0xfe, !PT ;  /* 0x0000000a45b97812 */ /* 0x140fe400078efe00 */
[C-C-:B------:R-:W-:Y:S02]  /*4f60*/  LOP3.LUT R183, R69.reuse, 0xc, R0.reuse, 0xfe, !PT ;  /* 0x0000000c45b77812 */ /* 0x140fe400078efe00 */
[C-C-:B------:R-:W-:Y:S02]  /*4f70*/  LOP3.LUT R181, R69.reuse, 0xe, R0.reuse, 0xfe, !PT ;  /* 0x0000000e45b57812 */ /* 0x140fe400078efe00 */
[C-C-:B------:R-:W-:Y:S02]  /*4f80*/  LOP3.LUT R179, R69.reuse, 0x10, R0.reuse, 0xfe, !PT ;  /* 0x0000001045b37812 */ /* 0x140fe400078efe00 */
[----:B------:R-:W-:-:S02]  /*4f90*/  LOP3.LUT R177, R69, 0x12, R0, 0xfe, !PT ;  /* 0x0000001245b17812 */ /* 0x000fc400078efe00 */
[C-C-:B------:R-:W-:Y:S02]  /*4fa0*/  LOP3.LUT R175, R69.reuse, 0x14, R0.reuse, 0xfe, !PT ;  /* 0x0000001445af7812 */ /* 0x140fe400078efe00 */
[C-C-:B------:R-:W-:Y:S02]  /*4fb0*/  LOP3.LUT R173, R69.reuse, 0x16, R0.reuse, 0xfe, !PT ;  /* 0x0000001645ad7812 */ /* 0x140fe400078efe00 */
[C-C-:B------:R-:W-:Y:S02]  /*4fc0*/  LOP3.LUT R171, R69.reuse, 0x18, R0.reuse, 0xfe, !PT ;  /* 0x0000001845ab7812 */ /* 0x140fe400078efe00 */
[C-C-:B------:R-:W-:Y:S01]  /*4fd0*/  LOP3.LUT R167, R69.reuse, 0x1a, R0.reuse, 0xfe, !PT ;  /* 0x0000001a45a77812 */ /* 0x140fe200078efe00 */
[C---:B0-----:R-:W-:Y:S01]  /*4fe0*/  IMAD.SHL.U32 R3, R4.reuse, 0x100, RZ ;  /* 0x0000010004037824 */ /* 0x041fe200078e00ff */
[C-C-:B------:R-:W-:Y:S01]  /*4ff0*/  LOP3.LUT R75, R69.reuse, 0x1c, R0.reuse, 0xfe, !PT ;  /* 0x0000001c454b7812 */ /* 0x140fe200078efe00 */
[----:B------:R-:W-:Y:S01]  /*5000*/  IMAD.SHL.U32 R2, R4, 0x10, RZ ;  /* 0x0000001004027824 */ /* 0x000fe200078e00ff */
[----:B------:R-:W-:-:S02]  /*5010*/  LOP3.LUT R73, R69, 0x1e, R0, 0xfe, !PT ;  /* 0x0000001e45497812 */ /* 0x000fc400078efe00 */
[----:B------:R-:W-:Y:S01]  /*5020*/  LOP3.LUT R5, R3, 0x800, RZ, 0xc0, !PT ;  /* 0x0000080003057812 */ /* 0x000fe200078ec0ff */
[----:B------:R-:W-:Y:S01]  /*5030*/  IMAD.SHL.U32 R3, R4, 0x8, RZ ;  /* 0x0000000804037824 */ /* 0x000fe200078e00ff */
[----:B------:R-:W-:Y:S02]  /*5040*/  LOP3.LUT R2, R2, 0x70, RZ, 0xc0, !PT ;  /* 0x0000007002027812 */ /* 0x000fe400078ec0ff */
[----:B------:R-:W-:Y:S02]  /*5050*/  LOP3.LUT R4, R4, 0xff, RZ, 0xc0, !PT ;  /* 0x000000ff04047812 */ /* 0x000fe400078ec0ff */
[----:B------:R-:W-:Y:S02]  /*5060*/  IADD3 R2, R5, UR8, R2 ;  /* 0x0000000805027c10 */ /* 0x000fe4000fffe002 */
[----:B------:R-:W-:Y:S02]  /*5070*/  LOP3.LUT R3, R3, 0x780, RZ, 0xc0, !PT ;  /* 0x0000078003037812 */ /* 0x000fe400078ec0ff */
[----:B------:R-:W-:-:S02]  /*5080*/  LOP3.LUT R5, R69, 0xfe, R0, 0xfe, !PT ;  /* 0x000000fe45057812 */ /* 0x000fc400078efe00 */
[----:B------:R-:W-:Y:S01]  /*5090*/  LOP3.LUT R208, R69, 0x20, R0, 0xfe, !PT ;  /* 0x0000002045d07812 */ /* 0x000fe200078efe00 */
[----:B------:R-:W-:Y:S01]  /*50a0*/  IMAD.IADD R72, R3, 0x1, R2 ;  /* 0x0000000103487824 */ /* 0x000fe200078e0202 */
[----:B------:R-:W-:Y:S01]  /*50b0*/  BAR.SYNC.DEFER_BLOCKING 0x0 ;  /* 0x0000000000007b1d */ /* 0x000fe20000010000 */
[----:B------:R-:W-:Y:S02]  /*50c0*/  LEA R2, R4, UR8, 0x4 ;  /* 0x0000000804027c11 */ /* 0x000fe4000f8e20ff */
[----:B------:R-:W-:Y:S02]  /*50d0*/  ISETP.LT.AND P1, PT, R5, UR4, !P0 ;  /* 0x0000000405007c0c */ /* 0x000fe4000c721270 */
[C-C-:B------:R-:W-:Y:S01]  /*50e0*/  LOP3.LUT R207, R69.reuse, 0x22, R0.reuse, 0xfe, !PT ;  /* 0x0000002245cf7812 */ /* 0x140fe200078efe00 */
[----:B------:R-:W-:Y:S01]  /*50f0*/  ULDC UR4, c[0x0][0x244] ;  /* 0x0000910000047ab9 */ /* 0x000fe20000000800 */
        /* <DEDUP_REMOVED lines=8> */
[C-C-:B------:R-:W-:Y:S01]  /*5180*/  LOP3.LUT R198, R69.reuse, 0x34, R0.reuse, 0xfe, !PT ;  /* 0x0000003445c67812 */ /* 0x140fe200078efe00 */
[----:B------:R-:W-:Y:S01]  /*5190*/  STSM.16.M88.4 [R72], R24 ;  /* 0x0000001848007844 */ /* 0x000fe20000000200 */
[C-C-:B------:R-:W-:Y:S02]  /*51a0*/  LOP3.LUT R197, R69.reuse, 0x36, R0.reuse, 0xfe, !PT ;  /* 0x0000003645c57812 */ /* 0x140fe400078efe00 */
[C-C-:B------:R-:W-:Y:S01]  /*51b0*/  LOP3.LUT R195, R69.reuse, 0x38, R0.reuse, 0xfe, !PT ;  /* 0x0000003845c37812 */ /* 0x140fe200078efe00 */
[----:B------:R-:W-:Y:S01]  /*51c0*/  BAR.SYNC.DEFER_BLOCKING 0x0 ;  /* 0x0000000000007b1d */ /* 0x000fe20000010000 */
        /* <DEDUP_REMOVED lines=11> */
[C-C-:B------:R-:W-:Y:S01]  /*5280*/  LOP3.LUT R176, R69.reuse, 0x50, R0.reuse, 0xfe, !PT ;  /* 0x0000005045b07812 */ /* 0x140fe200078efe00 */
[----:B------:R-:W0:Y:S01]  /*5290*/  LDS.128 R60, [R2] ;  /* 0x00000000023c7984 */ /* 0x000e220000000c00 */
[C-C-:B------:R-:W-:Y:S02]  /*52a0*/  LOP3.LUT R178, R69.reuse, 0x52, R0.reuse, 0xfe, !PT ;  /* 0x0000005245b27812 */ /* 0x140fe400078efe00 */
[C-C-:B------:R-:W-:Y:S01]  /*52b0*/  LOP3.LUT R174, R69.reuse, 0x54, R0.reuse, 0xfe, !PT ;  /* 0x0000005445ae7812 */ /* 0x140fe200078efe00 */
[----:B------:R-:W-:Y:S01]  /*52c0*/  BAR.SYNC.DEFER_BLOCKING 0x0 ;  /* 0x0000000000007b1d */ /* 0x000fe20000010000 */
        /* <DEDUP_REMOVED lines=10> */
[C-C-:B------:R-:W-:Y:S02]  /*5370*/  LOP3.LUT R161, R69.reuse, 0x6a, R0.reuse, 0xfe, !PT ;  /* 0x0000006a45a17812 */ /* 0x140fe400078efe00 */
[C-C-:B------:R-:W-:Y:S01]  /*5380*/  LOP3.LUT R157, R69.reuse, 0x6c, R0.reuse, 0xfe, !PT ;  /* 0x0000006c459d7812 */ /* 0x140fe200078efe00 */
[----:B------:R-:W-:Y:S01]  /*5390*/  STSM.16.M88.4 [R72], R32 ;  /* 0x0000002048007844 */ /* 0x000fe20000000200 */
[----:B------:R-:W-:-:S02]  /*53a0*/  LOP3.LUT R160, R69, 0x6e, R0, 0xfe, !PT ;  /* 0x0000006e45a07812 */ /* 0x000fc400078efe00 */
[C-C-:B------:R-:W-:Y:S01]  /*53b0*/  LOP3.LUT R158, R69.reuse, 0x70, R0.reuse, 0xfe, !PT ;  /* 0x00000070459e7812 */ /* 0x140fe200078efe00 */
[----:B------:R-:W-:Y:S01]  /*53c0*/  BAR.SYNC.DEFER_BLOCKING 0x0 ;  /* 0x0000000000007b1d */ /* 0x000fe20000010000 */
        /* <DEDUP_REMOVED lines=12> */
[----:B------:R-:W1:Y:S01]  /*5490*/  LDS.128 R56, [R2] ;  /* 0x0000000002387984 */ /* 0x000e620000000c00 */
        /* <DEDUP_REMOVED lines=15> */
[----:B------:R-:W-:Y:S01]  /*5590*/  STSM.16.M88.4 [R72], R40 ;  /* 0x0000002848007844 */ /* 0x000fe20000000200 */
        /* <DEDUP_REMOVED lines=15> */
[----:B------:R-:W2:Y:S01]  /*5690*/  LDS.128 R52, [R2] ;  /* 0x0000000002347984 */ /* 0x000ea20000000c00 */
[----:B------:R-:W-:-:S02]  /*56a0*/  LOP3.LUT R87, R69, 0xec, R0, 0xfe, !PT ;  /* 0x000000ec45577812 */ /* 0x000fc400078efe00 */
[C-C-:B------:R-:W-:Y:S01]  /*56b0*/  LOP3.LUT R74, R69.reuse, 0xf4, R0.reuse, 0xfe, !PT ;  /* 0x000000f4454a7812 */ /* 0x140fe200078efe00 */
[----:B------:R-:W-:Y:S01]  /*56c0*/  BAR.SYNC.DEFER_BLOCKING 0x0 ;  /* 0x0000000000007b1d */ /* 0x000fe20000010000 */
[----:B------:R-:W-:-:S05]  /*56d0*/  LOP3.LUT R3, R69, 0xfc, R0, 0xfe, !PT ;  /* 0x000000fc45037812 */ /* 0x000fca00078efe00 */
[----:B------:R-:W-:Y:S02]  /*56e0*/  STSM.16.M88.4 [R72], R48 ;  /* 0x0000003048007844 */ /* 0x000fe40000000200 */
[----:B------:R-:W-:Y:S06]  /*56f0*/  BAR.SYNC.DEFER_BLOCKING 0x0 ;  /* 0x0000000000007b1d */ /* 0x000fec0000010000 */
[----:B------:R-:W3:Y:S02]  /*5700*/  LDS.128 R28, [R2] ;  /* 0x00000000021c7984 */ /* 0x000ee40000000c00 */
[----:B------:R-:W-:Y:S06]  /*5710*/  BAR.SYNC.DEFER_BLOCKING 0x0 ;  /* 0x0000000000007b1d */ /* 0x000fec0000010000 */
[----:B------:R-:W-:Y:S02]  /*5720*/  STSM.16.M88.4 [R72], R8 ;  /* 0x0000000848007844 */ /* 0x000fe40000000200 */
[----:B------:R-:W-:Y:S06]  /*5730*/  BAR.SYNC.DEFER_BLOCKING 0x0 ;  /* 0x0000000000007b1d */ /* 0x000fec0000010000 */
[----:B------:R-:W4:Y:S02]  /*5740*/  LDS.128 R24, [R2] ;  /* 0x0000000002187984 */ /* 0x000f240000000c00 */
[----:B------:R-:W-:Y:S06]  /*5750*/  BAR.SYNC.DEFER_BLOCKING 0x0 ;  /* 0x0000000000007b1d */ /* 0x000fec0000010000 */
[----:B------:R5:W-:Y:S02]  /*5760*/  STSM.16.M88.4 [R72], R64 ;  /* 0x0000004048007844 */ /* 0x000be40000000200 */
[----:B------:R-:W-:Y:S08]  /*5770*/  BAR.SYNC.DEFER_BLOCKING 0x0 ;  /* 0x0000000000007b1d */ /* 0x000ff00000010000 */
[----:B-----5:R-:W5:Y:S01]  /*5780*/  LDC R64, c[0x0][0x248] ;  /* 0x00009200ff407b82 */ /* 0x020f620000000800 */
[----:B------:R-:W-:Y:S01]  /*5790*/  IMAD R65, R246, UR4, RZ ;  /* 0x00000004f6417c24 */ /* 0x000fe2000f8e02ff */
[----:B------:R-:W-:-:S02]  /*57a0*/  ULDC UR4, c[0x0][0x22c] ;  /* 0x00008b0000047ab9 */ /* 0x000fc40000000800 */
[----:B------:R-:W-:Y:S01]  /*57b0*/  ISETP.LT.AND P4, PT, R47, UR4, !P0 ;  /* 0x000000042f007c0c */ /* 0x000fe2000c781270 */
[----:B------:R-:W-:Y:S01]  /*57c0*/  ULDC UR4, c[0x0][0x22c] ;  /* 0x00008b0000047ab9 */ /* 0x000fe20000000800 */
[----:B------:R-:W4:Y:S02]  /*57d0*/  LDS.128 R20, [R2] ;  /* 0x0000000002147984 */ /* 0x000f240000000c00 */
[----:B------:R-:W-:Y:S01]  /*57e0*/  BAR.SYNC.DEFER_BLOCKING 0x0 ;  /* 0x0000000000007b1d */ /* 0x000fe20000010000 */
[----:B-----5:R-:W-:-:S05]  /*57f0*/  IMAD R71, R45, R64, RZ ;  /* 0x000000402d477224 */ /* 0x020fca00078e02ff */
[----:B------:R5:W-:Y:S02]  /*5800*/  STSM.16.M88.4 [R72], R76 ;  /* 0x0000004c48007844 */ /* 0x000be40000000200 */
[----:B------:R-:W-:Y:S01]  /*5810*/  BAR.SYNC.DEFER_BLOCKING 0x0 ;  /* 0x0000000000007b1d */ /* 0x000fe20000010000 */
[----:B-----5:R-:W-:Y:S02]  /*5820*/  LOP3.LUT R77, R0, UR9, RZ, 0xfc, !PT ;  /* 0x00000009004d7c12 */ /* 0x020fe4000f8efcff */
[C-C-:B------:R-:W-:Y:S02]  /*5830*/  LOP3.LUT R79, R69.reuse, 0xe6, R0.reuse, 0xfe, !PT ;  /* 0x000000e6454f7812 */ /* 0x140fe400078efe00 */
[C-C-:B------:R-:W-:Y:S02]  /*5840*/  LOP3.LUT R78, R69.reuse, 0xee, R0.reuse, 0xfe, !PT ;  /* 0x000000ee454e7812 */ /* 0x140fe400078efe00 */
[--C-:B------:R-:W-:Y:S02]  /*5850*/  LOP3.LUT R76, R69, 0xfa, R0.reuse, 0xfe, !PT ;  /* 0x000000fa454c7812 */ /* 0x100fe400078efe00 */
[C---:B------:R-:W-:Y:S01]  /*5860*/  ISETP.LT.AND P2, PT, R77.reuse, UR5, !P0 ;  /* 0x000000054d007c0c */ /* 0x040fe2000c741270 */
[----:B------:R-:W-:Y:S01]  /*5870*/  ULDC UR5, c[0x0][0x22c] ;  /* 0x00008b0000057ab9 */ /* 0x000fe20000000800 */
[----:B------:R-:W-:Y:S01]  /*5880*/  IMAD R77, R77, R64, RZ ;  /* 0x000000404d4d7224 */ /* 0x000fe200078e02ff */
[----:B------:R-:W5:Y:S01]  /*5890*/  LDS.128 R16, [R2] ;  /* 0x0000000002107984 */ /* 0x000f620000000c00 */
[----:B------:R-:W-:Y:S06]  /*58a0*/  BAR.SYNC.DEFER_BLOCKING 0x0 ;  /* 0x0000000000007b1d */ /* 0x000fec0000010000 */
[----:B------:R0:W-:Y:S02]  /*58b0*/  STSM.16.M88.4 [R72], R80 ;  /* 0x0000005048007844 */ /* 0x0001e40000000200 */
[----:B------:R-:W-:Y:S01]  /*58c0*/  BAR.SYNC.DEFER_BLOCKING 0x0 ;  /* 0x0000000000007b1d */ /* 0x000fe20000010000 */
[----:B0-----:R-:W-:-:S02]  /*58d0*/  LOP3.LUT R81, R69, 0xf0, R0, 0xfe, !PT ;  /* 0x000000f045517812 */ /* 0x001fc400078efe00 */
[C-C-:B------:R-:W-:Y:S02]  /*58e0*/  LOP3.LUT R82, R69.reuse, 0xf2, R0.reuse, 0xfe, !PT ;  /* 0x000000f245527812 */ /* 0x140fe400078efe00 */
[C-C-:B------:R-:W-:Y:S02]  /*58f0*/  LOP3.LUT R83, R69.reuse, 0xf6, R0.reuse, 0xfe, !PT ;  /* 0x000000f645537812 */ /* 0x140fe400078efe00 */
[C-C-:B------:R-:W-:Y:S01]  /*5900*/  LOP3.LUT R80, R69.reuse, 0xf8, R0.reuse, 0xfe, !PT ;  /* 0x000000f845507812 */ /* 0x140fe200078efe00 */
[----:B------:R-:W0:Y:S01]  /*5910*/  LDS.128 R12, [R2] ;  /* 0x00000000020c7984 */ /* 0x000e220000000c00 */
[----:B------:R-:W-:Y:S06]  /*5920*/  BAR.SYNC.DEFER_BLOCKING 0x0 ;  /* 0x0000000000007b1d */ /* 0x000fec0000010000 */
[----:B------:R1:W-:Y:S02]  /*5930*/  STSM.16.M88.4 [R72], R88 ;  /* 0x0000005848007844 */ /* 0x0003e40000000200 */
[----:B------:R-:W-:Y:S01]  /*5940*/  BAR.SYNC.DEFER_BLOCKING 0x0 ;  /* 0x0000000000007b1d */ /* 0x000fe20000010000 */
[----:B-1----:R-:W-:-:S02]  /*5950*/  LOP3.LUT R89, R69, 0xd2, R0, 0xfe, !PT ;  /* 0x000000d245597812 */ /* 0x002fc400078efe00 */
[C-C-:B------:R-:W-:Y:S02]  /*5960*/  LOP3.LUT R90, R69.reuse, 0xde, R0.reuse, 0xfe, !PT ;  /* 0x000000de455a7812 */ /* 0x140fe400078efe00 */
[C-C-:B------:R-:W-:Y:S02]  /*5970*/  LOP3.LUT R88, R69.reuse, 0xe0, R0.reuse, 0xfe, !PT ;  /* 0x000000e045587812 */ /* 0x140fe400078efe00 */
[C-C-:B------:R-:W-:Y:S01]  /*5980*/  LOP3.LUT R91, R69.reuse, 0xe2, R0.reuse, 0xfe, !PT ;  /* 0x000000e2455b7812 */ /* 0x140fe200078efe00 */
[----:B------:R-:W1:Y:S01]  /*5990*/  LDS.128 R8, [R2] ;  /* 0x0000000002087984 */ /* 0x000e620000000c00 */
[----:B------:R-:W-:Y:S06]  /*59a0*/  BAR.SYNC.DEFER_BLOCKING 0x0 ;  /* 0x0000000000007b1d */ /* 0x000fec0000010000 */
[----:B------:R2:W-:Y:S02]  /*59b0*/  STSM.16.M88.4 [R72], R96 ;  /* 0x0000006048007844 */ /* 0x0005e40000000200 */
[----:B------:R-:W-:Y:S01]  /*59c0*/  BAR.SYNC.DEFER_BLOCKING 0x0 ;  /* 0x0000000000007b1d */ /* 0x000fe20000010000 */
[----:B--2---:R-:W-:-:S02]  /*59d0*/  LOP3.LUT R98, R69, 0xbe, R0, 0xfe, !PT ;  /* 0x000000be45627812 */ /* 0x004fc400078efe00 */
[C-C-:B------:R-:W-:Y:S02]  /*59e0*/  LOP3.LUT R99, R69.reuse, 0xd0, R0.reuse, 0xfe, !PT ;  /* 0x000000d045637812 */ /* 0x140fe400078efe00 */
[C-C-:B------:R-:W-:Y:S02]  /*59f0*/  LOP3.LUT R96, R69.reuse, 0xd4, R0.reuse, 0xfe, !PT ;  /* 0x000000d445607812 */ /* 0x140fe400078efe00 */
[C-C-:B------:R-:W-:Y:S01]  /*5a00*/  LOP3.LUT R97, R69.reuse, 0xd8, R0.reuse, 0xfe, !PT ;  /* 0x000000d845617812 */ /* 0x140fe200078efe00 */
[----:B------:R-:W2:Y:S01]  /*5a10*/  LDS.128 R4, [R2] ;  /* 0x0000000002047984 */ /* 0x000ea20000000c00 */
[----:B------:R-:W-:Y:S06]  /*5a20*/  BAR.SYNC.DEFER_BLOCKING 0x0 ;  /* 0x0000000000007b1d */ /* 0x000fec0000010000 */
[----:B------:R3:W-:Y:S02]  /*5a30*/  STSM.16.M88.4 [R72], R104 ;  /* 0x0000006848007844 */ /* 0x0007e40000000200 */
[----:B------:R-:W-:Y:S01]  /*5a40*/  BAR.SYNC.DEFER_BLOCKING 0x0 ;  /* 0x0000000000007b1d */ /* 0x000fe20000010000 */
[----:B---3--:R-:W-:-:S02]  /*5a50*/  LOP3.LUT R107, R69, 0xb6, R0, 0xfe, !PT ;  /* 0x000000b6456b7812 */ /* 0x008fc400078efe00 */
[C-C-:B------:R-:W-:Y:S02]  /*5a60*/  LOP3.LUT R106, R69.reuse, 0xb8, R0.reuse, 0xfe, !PT ;  /* 0x000000b8456a7812 */ /* 0x140fe400078efe00 */
[C-C-:B------:R-:W-:Y:S02]  /*5a70*/  LOP3.LUT R104, R69.reuse, 0xc2, R0.reuse, 0xfe, !PT ;  /* 0x000000c245687812 */ /* 0x140fe400078efe00 */
[C-C-:B------:R-:W-:Y:S01]  /*5a80*/  LOP3.LUT R105, R69.reuse, 0xc6, R0.reuse, 0xfe, !PT ;  /* 0x000000c645697812 */ /* 0x140fe200078efe00 */
[----:B------:R-:W3:Y:S01]  /*5a90*/  LDS.128 R32, [R2] ;  /* 0x0000000002207984 */ /* 0x000ee20000000c00 */
[----:B------:R-:W-:Y:S06]  /*5aa0*/  BAR.SYNC.DEFER_BLOCKING 0x0 ;  /* 0x0000000000007b1d */ /* 0x000fec0000010000 */
[----:B------:R4:W-:Y:S02]  /*5ab0*/  STSM.16.M88.4 [R72], R112 ;  /* 0x0000007048007844 */ /* 0x0009e40000000200 */
[----:B------:R-:W-:Y:S01]  /*5ac0*/  BAR.SYNC.DEFER_BLOCKING 0x0 ;  /* 0x0000000000007b1d */ /* 0x000fe20000010000 */
[----:B----4-:R-:W-:-:S02]  /*5ad0*/  LOP3.LUT R115, R69, 0xaa, R0, 0xfe, !PT ;  /* 0x000000aa45737812 */ /* 0x010fc400078efe00 */
[C-C-:B------:R-:W-:Y:S02]  /*5ae0*/  LOP3.LUT R113, R69.reuse, 0xae, R0.reuse, 0xfe, !PT ;  /* 0x000000ae45717812 */ /* 0x140fe400078efe00 */
[C-C-:B------:R-:W-:Y:S02]  /*5af0*/  LOP3.LUT R112, R69.reuse, 0xb0, R0.reuse, 0xfe, !PT ;  /* 0x000000b045707812 */ /* 0x140fe400078efe00 */
[C-C-:B------:R-:W-:Y:S01]  /*5b00*/  LOP3.LUT R114, R69.reuse, 0xb2, R0.reuse, 0xfe, !PT ;  /* 0x000000b245727812 */ /* 0x140fe200078efe00 */
[----:B------:R-:W4:Y:S01]  /*5b10*/  LDS.128 R36, [R2] ;  /* 0x0000000002247984 */ /* 0x000f220000000c00 */
[----:B------:R-:W-:Y:S06]  /*5b20*/  BAR.SYNC.DEFER_BLOCKING 0x0 ;  /* 0x0000000000007b1d */ /* 0x000fec0000010000 */
[----:B------:R5:W-:Y:S02]  /*5b30*/  STSM.16.M88.4 [R72], R120 ;  /* 0x0000007848007844 */ /* 0x000be40000000200 */
[----:B------:R-:W-:Y:S01]  /*5b40*/  BAR.SYNC.DEFER_BLOCKING 0x0 ;  /* 0x0000000000007b1d */ /* 0x000fe20000010000 */
[----:B-----5:R-:W-:-:S02]  /*5b50*/  LOP3.LUT R123, R69, 0x98, R0, 0xfe, !PT ;  /* 0x00000098457b7812 */ /* 0x020fc400078efe00 */
[C-C-:B------:R-:W-:Y:S02]  /*5b60*/  LOP3.LUT R122, R69.reuse, 0x9e, R0.reuse, 0xfe, !PT ;  /* 0x0000009e457a7812 */ /* 0x140fe400078efe00 */
[C-C-:B------:R-:W-:Y:S02]  /*5b70*/  LOP3.LUT R121, R69.reuse, 0xa2, R0.reuse, 0xfe, !PT ;  /* 0x000000a245797812 */ /* 0x140fe400078efe00 */
[----:B------:R-:W-:Y:S01]  /*5b80*/  LOP3.LUT R120, R69, 0xa8, R0, 0xfe, !PT ;  /* 0x000000a845787812 */ /* 0x000fe200078efe00 */
[----:B------:R-:W-:Y:S01]  /*5b90*/  IMAD R69, R47, R64, RZ ;  /* 0x000000402f457224 */ /* 0x000fe200078e02ff */
[C---:B------:R-:W-:Y:S01]  /*5ba0*/  LEA R0, P3, R65.reuse, UR6, 0x1 ;  /* 0x0000000641007c11 */ /* 0x040fe2000f8608ff */
[----:B------:R-:W5:Y:S03]  /*5bb0*/  LDS.128 R40, [R2] ;  /* 0x0000000002287984 */ /* 0x000f660000000c00 */
[----:B------:R-:W-:Y:S01]  /*5bc0*/  LEA.HI.X.SX32 R65, R65, UR7, 0x1, P3 ;  /* 0x0000000741417c11 */ /* 0x000fe200098f0eff */
[----:B------:R-:W-:Y:S01]  /*5bd0*/  BAR.SYNC.DEFER_BLOCKING 0x0 ;  /* 0x0000000000007b1d */ /* 0x000fe20000010000 */
[----:B------:R-:W-:-:S02]  /*5be0*/  ISETP.LT.AND P3, PT, R45, UR5, !P0 ;  /* 0x000000052d007c0c */ /* 0x000fc4000c761270 */
[-C--:B------:R-:W-:Y:S02]  /*5bf0*/  LEA R66, P6, R77, R0.reuse, 0x1 ;  /* 0x000000004d427211 */ /* 0x080fe400078c08ff */
[-C--:B------:R-:W-:Y:S01]  /*5c00*/  LEA R68, P5, R69, R0.reuse, 0x1 ;  /* 0x0000000045447211 */ /* 0x080fe200078a08ff */
[----:B------:R-:W-:Y:S01]  /*5c10*/  ULDC UR5, c[0x0][0x22c] ;  /* 0x00008b0000057ab9 */ /* 0x000fe20000000800 */
[-C--:B------:R-:W-:Y:S01]  /*5c20*/  LEA.HI.X.SX32 R67, R77, R65.reuse, 0x1, P6 ;  /* 0x000000414d437211 */ /* 0x080fe200030f0eff */
[----:B------:R-:W-:Y:S01]  /*5c30*/  IMAD R77, R64, 0x20, R77 ;  /* 0x00000020404d7824 */ /* 0x000fe200078e024d */
[----:B------:R-:W-:Y:S02]  /*5c40*/  LEA R70, P6, R71, R0, 0x1 ;  /* 0x0000000047467211 */ /* 0x000fe400078c08ff */
[-C--:B------:R-:W-:Y:S02]  /*5c50*/  LEA.HI.X.SX32 R69, R69, R65.reuse, 0x1, P5 ;  /* 0x0000004145457211 */ /* 0x080fe400028f0eff */
[----:B------:R-:W-:-:S02]  /*5c60*/  LEA.HI.X.SX32 R71, R71, R65, 0x1, P6 ;  /* 0x0000004147477211 */ /* 0x000fc400030f0eff */
[C---:B------:R-:W-:Y:S01]  /*5c70*/  ISETP.LT.AND P6, PT, R189.reuse, UR4, !P0 ;  /* 0x00000004bd007c0c */ /* 0x040fe2000c7c1270 */
[----:B------:R-:W-:Y:S01]  /*5c80*/  IMAD R189, R189, R64, RZ ;  /* 0x00000040bdbd7224 */ /* 0x000fe200078e02ff */
[----:B------:R-:W-:Y:S01]  /*5c90*/  ULDC UR4, c[0x0][0x22c] ;  /* 0x00008b0000047ab9 */ /* 0x000fe20000000800 */
[----:B------:R0:W-:Y:S01]  /*5ca0*/  STSM.16.M88.4 [R72], R128 ;  /* 0x0000008048007844 */ /* 0x0001e20000000200 */
[----:B------:R-:W-:Y:S01]  /*5cb0*/  BAR.SYNC.DEFER_BLOCKING 0x0 ;  /* 0x0000000000007b1d */ /* 0x000fe20000010000 */
[----:B0-----:R-:W-:Y:S02]  /*5cc0*/  PRMT R128, R62, 0x7632, R128 ;  /* 0x000076323e807816 */ /* 0x001fe40000000080 */
[----:B------:R-:W-:-:S03]  /*5cd0*/  PRMT R129, R63, 0x7632, R129 ;  /* 0x000076323f817816 */ /* 0x000fc60000000081 */
[----:B------:R-:W0:Y:S02]  /*5ce0*/  LDS.128 R44, [R2] ;  /* 0x00000000022c7984 */ /* 0x000e240000000c00 */
[----:B------:R-:W-:Y:S06]  /*5cf0*/  BAR.SYNC.DEFER_BLOCKING 0x0 ;  /* 0x0000000000007b1d */ /* 0x000fec0000010000 */
[----:B------:R-:W-:Y:S02]  /*5d00*/  STSM.16.M88.4 [R72], R136 ;  /* 0x0000008848007844 */ /* 0x000fe40000000200 */
[----:B------:R-:W-:Y:S06]  /*5d10*/  BAR.SYNC.DEFER_BLOCKING 0x0 ;  /* 0x0000000000007b1d */ /* 0x000fec0000010000 */
[----:B------:R-:W0:Y:S02]  /*5d20*/  LDS.128 R48, [R2] ;  /* 0x0000000002307984 */ /* 0x000e240000000c00 */
[----:B------:R-:W-:Y:S06]  /*5d30*/  BAR.SYNC.DEFER_BLOCKING 0x0 ;  /* 0x0000000000007b1d */ /* 0x000fec0000010000 */
[----:B------:R1:W-:Y:S02]  /*5d40*/  STSM.16.M88.4 [R72], R144 ;  /* 0x0000009048007844 */ /* 0x0003e40000000200 */
[----:B------:R-:W-:Y:S01]  /*5d50*/  BAR.SYNC.DEFER_BLOCKING 0x0 ;  /* 0x0000000000007b1d */ /* 0x000fe20000010000 */
[----:B-1----:R-:W-:-:S05]  /*5d60*/  PRMT R72, R61, 0x7632, R72 ;  /* 0x000076323d487816 */ /* 0x002fca0000000048 */
[----:B------:R1:W-:Y:S04]  /*5d70*/  @P2 STG.E.U16 desc[UR10][R66.64], R60 ;  /* 0x0000003c42002986 */ /* 0x0003e8000c10150a */
[----:B------:R2:W-:Y:S01]  /*5d80*/  @P4 STG.E.U16 desc[UR10][R68.64], R61 ;  /* 0x0000003d44004986 */ /* 0x0005e2000c10150a */
[C---:B------:R-:W-:Y:S01]  /*5d90*/  ISETP.LT.AND P4, PT, R187.reuse, UR5, !P0 ;  /* 0x00000005bb007c0c */ /* 0x040fe2000c781270 */
[-C--:B------:R-:W-:Y:S01]  /*5da0*/  IMAD R187, R187, R64.reuse, RZ ;  /* 0x00000040bbbb7224 */ /* 0x080fe200078e02ff */
[----:B------:R-:W-:Y:S01]  /*5db0*/  ULDC UR5, c[0x0][0x22c] ;  /* 0x00008b0000057ab9 */ /* 0x000fe20000000800 */
[----:B------:R3:W-:Y:S01]  /*5dc0*/  @P3 STG.E.U16 desc[UR10][R70.64], R62 ;  /* 0x0000003e46003986 */ /* 0x0007e2000c10150a */
[C---:B------:R-:W-:Y:S01]  /*5dd0*/  ISETP.LT.AND P3, PT, R185.reuse, UR4, !P0 ;  /* 0x00000004b9007c0c */ /* 0x040fe2000c761270 */
[----:B------:R-:W-:Y:S01]  /*5de0*/  IMAD R185, R185, R64, RZ ;  /* 0x00000040b9b97224 */ /* 0x000fe200078e02ff */
[----:B------:R-:W-:Y:S01]  /*5df0*/  ULDC UR4, c[0x0][0x22c] ;  /* 0x00008b0000047ab9 */ /* 0x000fe20000000800 */
[----:B-1----:R-:W-:-:S02]  /*5e00*/  LEA R66, P2, R189, R0, 0x1 ;  /* 0x00000000bd427211 */ /* 0x002fc400078408ff */
[----:B--2---:R-:W-:Y:S02]  /*5e10*/  PRMT R69, R60, 0x7632, R69 ;  /* 0x000076323c457816 */ /* 0x004fe40000000045 */
[----:B------:R-:W-:Y:S02]  /*5e20*/  LEA R60, P5, R187, R0, 0x1 ;  /* 0x00000000bb3c7211 */ /* 0x000fe400078a08ff */
[-C--:B------:R-:W-:Y:S02]  /*5e30*/  LEA.HI.X.SX32 R67, R189, R65.reuse, 0x1, P2 ;  /* 0x00000041bd437211 */ /* 0x080fe400010f0eff */
[----:B------:R-:W-:Y:S02]  /*5e40*/  LEA.HI.X.SX32 R61, R187, R65, 0x1, P5 ;  /* 0x00000041bb3d7211 */ /* 0x000fe400028f0eff */
[C---:B------:R-:W-:Y:S01]  /*5e50*/  ISETP.LT.AND P2, PT, R183.reuse, UR5, !P0 ;  /* 0x00000005b7007c0c */ /* 0x040fe2000c741270 */
[----:B------:R-:W-:Y:S01]  /*5e60*/  IMAD R183, R183, R64, RZ ;  /* 0x00000040b7b77224 */ /* 0x000fe200078e02ff */
[----:B------:R-:W-:Y:S01]  /*5e70*/  LEA R68, P5, R185, R0, 0x1 ;  /* 0x00000000b9447211 */ /* 0x000fe200078a08ff */
[----:B------:R-:W-:Y:S01]  /*5e80*/  @P6 STG.E.U16 desc[UR10][R66.64], R63 ;  /* 0x0000003f42006986 */ /* 0x000fe2000c10150a */
[----:B------:R-:W-:-:S02]  /*5e90*/  ULDC UR5, c[0x0][0x22c] ;  /* 0x00008b0000057ab9 */ /* 0x000fc40000000800 */
[----:B---3--:R-:W-:Y:S01]  /*5ea0*/  LEA R70, P6, R183, R0, 0x1 ;  /* 0x00000000b7467211 */ /* 0x008fe200078c08ff */
[----:B------:R1:W-:Y:S01]  /*5eb0*/  @P4 STG.E.U16 desc[UR10][R60.64], R69 ;  /* 0x000000453c004986 */ /* 0x0003e2000c10150a */
[C---:B------:R-:W-:Y:S01]  /*5ec0*/  ISETP.LT.AND P4, PT, R181.reuse, UR4, !P0 ;  /* 0x00000004b5007c0c */ /* 0x040fe2000c781270 */
[----:B------:R-:W-:Y:S01]  /*5ed0*/  IMAD R181, R181, R64, RZ ;  /* 0x00000040b5b57224 */ /* 0x000fe200078e02ff */
[-C--:B------:R-:W-:Y:S01]  /*5ee0*/  LEA.HI.X.SX32 R71, R183, R65.reuse, 0x1, P6 ;  /* 0x00000041b7477211 */ /* 0x080fe200030f0eff */
[----:B------:R-:W-:Y:S01]  /*5ef0*/  ULDC UR4, c[0x0][0x22c] ;  /* 0x00008b0000047ab9 */ /* 0x000fe20000000800 */
[----:B-1----:R-:W-:Y:S02]  /*5f00*/  LEA.HI.X.SX32 R69, R185, R65, 0x1, P5 ;  /* 0x00000041b9457211 */ /* 0x002fe400028f0eff */
[----:B------:R-:W-:-:S03]  /*5f10*/  LEA R60, P5, R181, R0, 0x1 ;  /* 0x00000000b53c7211 */ /* 0x000fc600078a08ff */
[----:B------:R1:W-:Y:S01]  /*5f20*/  @P3 STG.E.U16 desc[UR10][R68.64], R72 ;  /* 0x0000004844003986 */ /* 0x0003e2000c10150a */
[C---:B------:R-:W-:Y:S01]  /*5f30*/  ISETP.LT.AND P3, PT, R179.reuse, UR5, !P0 ;  /* 0x00000005b3007c0c */ /* 0x040fe2000c761270 */
[-C--:B------:R-:W-:Y:S01]  /*5f40*/  IMAD R179, R179, R64.reuse, RZ ;  /* 0x00000040b3b37224 */ /* 0x080fe200078e02ff */
[-C--:B------:R-:W-:Y:S01]  /*5f50*/  LEA.HI.X.SX32 R61, R181, R65.reuse, 0x1, P5 ;  /* 0x00000041b53d7211 */ /* 0x080fe200028f0eff */
[----:B------:R-:W-:Y:S01]  /*5f60*/  @P2 STG.E.U16 desc[UR10][R70.64], R128 ;  /* 0x0000008046002986 */ /* 0x000fe2000c10150a */
[C---:B------:R-:W-:Y:S01]  /*5f70*/  ISETP.LT.AND P2, PT, R177.reuse, UR4, !P0 ;  /* 0x00000004b1007c0c */ /* 0x040fe2000c741270 */
[----:B------:R-:W-:Y:S01]  /*5f80*/  IMAD R177, R177, R64, RZ ;  /* 0x00000040b1b17224 */ /* 0x000fe200078e02ff */
[----:B------:R-:W-:Y:S01]  /*5f90*/  LEA R62, P6, R179, R0, 0x1 ;  /* 0x00000000b33e7211 */ /* 0x000fe200078c08ff */
[----:B------:R-:W-:Y:S01]  /*5fa0*/  ULDC UR5, c[0x0][0x22c] ;  /* 0x00008b0000057ab9 */ /* 0x000fe20000000800 */
[----:B------:R2:W-:Y:S01]  /*5fb0*/  @P4 STG.E.U16 desc[UR10][R60.64], R129 ;  /* 0x000000813c004986 */ /* 0x0005e2000c10150a */
[C---:B------:R-:W-:Y:S01]  /*5fc0*/  ISETP.LT.AND P4, PT, R175.reuse, UR5, !P0 ;  /* 0x00000005af007c0c */ /* 0x040fe2000c781270 */
[----:B------:R-:W-:Y:S01]  /*5fd0*/  IMAD R175, R175, R64, RZ ;  /* 0x00000040afaf7224 */ /* 0x000fe200078e02ff */
[----:B------:R-:W-:Y:S01]  /*5fe0*/  LEA R66, P5, R177, R0, 0x1 ;  /* 0x00000000b1427211 */ /* 0x000fe200078a08ff */
[----:B------:R-:W-:Y:S01]  /*5ff0*/  ULDC UR4, c[0x0][0x22c] ;  /* 0x00008b0000047ab9 */ /* 0x000fe20000000800 */
[-C--:B------:R-:W-:Y:S01]  /*6000*/  LEA.HI.X.SX32 R63, R179, R65.reuse, 0x1, P6 ;  /* 0x00000041b33f7211 */ /* 0x080fe200030f0eff */
[----:B------:R-:W-:Y:S01]  /*6010*/  ULDC UR5, c[0x0][0x22c] ;  /* 0x00008b0000057ab9 */ /* 0x000fe20000000800 */
[----:B------:R-:W-:-:S02]  /*6020*/  LEA.HI.X.SX32 R67, R177, R65, 0x1, P5 ;  /* 0x00000041b1437211 */ /* 0x000fc400028f0eff */
[----:B-1----:R-:W-:Y:S01]  /*6030*/  LEA R68, P6, R175, R0, 0x1 ;  /* 0x00000000af447211 */ /* 0x002fe200078c08ff */
[----:B------:R1:W-:Y:S01]  /*6040*/  @P3 STG.E.U16 desc[UR10][R62.64], R56 ;  /* 0x000000383e003986 */ /* 0x0003e2000c10150a */
[C---:B------:R-:W-:Y:S01]  /*6050*/  ISETP.LT.AND P3, PT, R173.reuse, UR4, !P0 ;  /* 0x00000004ad007c0c */ /* 0x040fe2000c761270 */
[-C--:B------:R-:W-:Y:S01]  /*6060*/  IMAD R173, R173, R64.reuse, RZ ;  /* 0x00000040adad7224 */ /* 0x080fe200078e02ff */
[-C--:B------:R-:W-:Y:S01]  /*6070*/  LEA.HI.X.SX32 R69, R175, R65.reuse, 0x1, P6 ;  /* 0x00000041af457211 */ /* 0x080fe200030f0eff */
[----:B------:R3:W-:Y:S01]  /*6080*/  @P2 STG.E.U16 desc[UR10][R66.64], R57 ;  /* 0x0000003942002986 */ /* 0x0007e2000c10150a */
[C---:B------:R-:W-:Y:S01]  /*6090*/  ISETP.LT.AND P2, PT, R171.reuse, UR5, !P0 ;  /* 0x00000005ab007c0c */ /* 0x040fe2000c741270 */
[----:B------:R-:W-:Y:S01]  /*60a0*/  IMAD R171, R171, R64, RZ ;  /* 0x00000040abab7224 */ /* 0x000fe200078e02ff */
[C---:B--2---:R-:W-:Y:S01]  /*60b0*/  LEA R60, P5, R173.reuse, R0, 0x1 ;  /* 0x00000000ad3c7211 */ /* 0x044fe200078a08ff */
[----:B------:R-:W-:Y:S01]  /*60c0*/  @P4 STG.E.U16 desc[UR10][R68.64], R58 ;  /* 0x0000003a44004986 */ /* 0x000fe2000c10150a */
[----:B------:R-:W-:Y:S01]  /*60d0*/  ULDC UR4, c[0x0][0x22c] ;  /* 0x00008b0000047ab9 */ /* 0x000fe20000000800 */
[----:B------:R-:W-:Y:S01]  /*60e0*/  ULDC UR5, c[0x0][0x22c] ;  /* 0x00008b0000057ab9 */ /* 0x000fe20000000800 */
[----:B------:R-:W-:-:S02]  /*60f0*/  LEA.HI.X.SX32 R61, R173, R65, 0x1, P5 ;  /* 0x00000041ad3d7211 */ /* 0x000fc400028f0eff */
[C---:B-1----:R-:W-:Y:S02]  /*6100*/  LEA R62, P4, R171.reuse, R0, 0x1 ;  /* 0x00000000ab3e7211 */ /* 0x042fe400078808ff */
[----:B------:R-:W-:Y:S01]  /*6110*/  ISETP.LT.AND P5, PT, R208, UR4, !P0 ;  /* 0x00000004d0007c0c */ /* 0x000fe2000c7a1270 */
[----:B------:R-:W-:Y:S01]  /*6120*/  ULDC UR4, c[0x0][0x22c] ;  /* 0x00008b0000047ab9 */ /* 0x000fe20000000800 */
[----:B------:R-:W-:Y:S01]  /*6130*/  LEA.HI.X.SX32 R63, R171, R65, 0x1, P4 ;  /* 0x00000041ab3f7211 */ /* 0x000fe200020f0eff */
[----:B------:R1:W-:Y:S01]  /*6140*/  @P3 STG.E.U16 desc[UR10][R60.64], R59 ;  /* 0x0000003b3c003986 */ /* 0x0003e2000c10150a */
[----:B---3--:R-:W-:Y:S02]  /*6150*/  PRMT R67, R56, 0x7632, R67 ;  /* 0x0000763238437816 */ /* 0x008fe40000000043 */
[C---:B------:R-:W-:Y:S01]  /*6160*/  ISETP.LT.AND P4, PT, R167.reuse, UR4, !P0 ;  /* 0x00000004a7007c0c */ /* 0x040fe2000c781270 */
[-C--:B------:R-:W-:Y:S01]  /*6170*/  IMAD R167, R167, R64.reuse, RZ ;  /* 0x00000040a7a77224 */ /* 0x080fe200078e02ff */
[----:B------:R-:W-:Y:S01]  /*6180*/  ULDC UR4, c[0x0][0x22c] ;  /* 0x00008b0000047ab9 */ /* 0x000fe20000000800 */
[----:B------:R2:W-:Y:S01]  /*6190*/  @P2 STG.E.U16 desc[UR10][R62.64], R67 ;  /* 0x000000433e002986 */ /* 0x0005e2000c10150a */
[C---:B------:R-:W-:Y:S01]  /*61a0*/  ISETP.LT.AND P2, PT, R75.reuse, UR4, !P0 ;  /* 0x000000044b007c0c */ /* 0x040fe2000c741270 */
[----:B------:R-:W-:Y:S01]  /*61b0*/  IMAD R75, R75, R64, RZ ;  /* 0x000000404b4b7224 */ /* 0x000fe200078e02ff */
[----:B------:R-:W-:Y:S01]  /*61c0*/  LEA R56, P3, R167, R0, 0x1 ;  /* 0x00000000a7387211 */ /* 0x000fe200078608ff */
[----:B------:R-:W-:Y:S01]  /*61d0*/  ULDC UR4, c[0x0][0x22c] ;  /* 0x00008b0000047ab9 */ /* 0x000fe20000000800 */
[----:B------:R-:W-:-:S02]  /*61e0*/  PRMT R66, R59, 0x7632, R66 ;  /* 0x000076323b427816 */ /* 0x000fc40000000042 */
[----:B-1----:R-:W-:Y:S02]  /*61f0*/  PRMT R61, R57, 0x7632, R61 ;  /* 0x00007632393d7816 */ /* 0x002fe4000000003d */
[----:B------:R-:W-:Y:S02]  /*6200*/  LEA.HI.X.SX32 R57, R167, R65, 0x1, P3 ;  /* 0x00000041a7397211 */ /* 0x000fe400018f0eff */
[C---:B------:R-:W-:Y:S01]  /*6210*/  ISETP.LT.AND P3, PT, R73.reuse, UR5, !P0 ;  /* 0x0000000549007c0c */ /* 0x040fe2000c761270 */
[----:B------:R-:W-:Y:S01]  /*6220*/  IMAD R73, R73, R64, RZ ;  /* 0x0000004049497224 */ /* 0x000fe200078e02ff */
[----:B------:R-:W-:Y:S01]  /*6230*/  LEA R60, P6, R75, R0, 0x1 ;  /* 0x000000004b3c7211 */ /* 0x000fe200078c08ff */
[----:B------:R1:W-:Y:S01]  /*6240*/  @P4 STG.E.U16 desc[UR10][R56.64], R61 ;  /* 0x0000003d38004986 */ /* 0x0003e2000c10150a */
[C---:B--2---:R-:W-:Y:S01]  /*6250*/  IMAD R63, R64.reuse, 0x2, R77 ;  /* 0x00000002403f7824 */ /* 0x044fe200078e024d */
[----:B------:R-:W-:Y:S01]  /*6260*/  ISETP.LT.AND P4, PT, R207, UR4, !P0 ;  /* 0x00000004cf007c0c */ /* 0x000fe2000c781270 */
[----:B------:R-:W-:Y:S01]  /*6270*/  ULDC UR4, c[0x0][0x22c] ;  /* 0x00008b0000047ab9 */ /* 0x000fe20000000800 */
[----:B------:R-:W-:Y:S01]  /*6280*/  ULDC UR5, c[0x0][0x22c] ;  /* 0x00008b0000057ab9 */ /* 0x000fe20000000800 */
[----:B------:R-:W-:Y:S01]  /*6290*/  IMAD R67, R64, 0x2, R63 ;  /* 0x0000000240437824 */ /* 0x000fe200078e023f */
[----:B-1----:R-:W-:-:S02]  /*62a0*/  PRMT R57, R58, 0x7632, R57 ;  /* 0x000076323a397816 */ /* 0x002fc40000000039 */
[----:B------:R-:W-:Y:S02]  /*62b0*/  LEA.HI.X.SX32 R61, R75, R65, 0x1, P6 ;  /* 0x000000414b3d7211 */ /* 0x000fe400030f0eff */
[----:B------:R-:W-:-:S03]  /*62c0*/  LEA R58, P6, R73, R0, 0x1 ;  /* 0x00000000493a7211 */ /* 0x000fc600078c08ff */
[----:B------:R1:W-:Y:S01]  /*62d0*/  @P2 STG.E.U16 desc[UR10][R60.64], R57 ;  /* 0x000000393c002986 */ /* 0x0003e2000c10150a */
[-C--:B------:R-:W-:Y:S02]  /*62e0*/  LEA.HI.X.SX32 R59, R73, R65.reuse, 0x1, P6 ;  /* 0x00000041493b7211 */ /* 0x080fe400030f0eff */
[C---:B------:R-:W-:Y:S02]  /*62f0*/  LEA R56, P6, R77.reuse, R0, 0x1 ;  /* 0x000000004d387211 */ /* 0x040fe400078c08ff */
[----:B------:R-:W-:Y:S01]  /*6300*/  ISETP.LT.AND P2, PT, R206, UR4, !P0 ;  /* 0x00000004ce007c0c */ /* 0x000fe2000c741270 */
[----:B------:R2:W-:Y:S01]  /*6310*/  @P3 STG.E.U16 desc[UR10][R58.64], R66 ;  /* 0x000000423a003986 */ /* 0x0005e2000c10150a */
[----:B------:R-:W-:Y:S02]  /*6320*/  ULDC UR4, c[0x0][0x22c] ;  /* 0x00008b0000047ab9 */ /* 0x000fe40000000800 */
[----:B------:R-:W-:Y:S01]  /*6330*/  ISETP.LT.AND P3, PT, R204, UR4, !P0 ;  /* 0x00000004cc007c0c */ /* 0x000fe2000c761270 */
[----:B------:R-:W-:Y:S01]  /*6340*/  ULDC UR4, c[0x0][0x22c] ;  /* 0x00008b0000047ab9 */ /* 0x000fe20000000800 */
[----:B-1----:R-:W-:-:S02]  /*6350*/  LEA.HI.X.SX32 R57, R77, R65, 0x1, P6 ;  /* 0x000000414d397211 */ /* 0x002fc400030f0eff */
[----:B------:R-:W-:-:S03]  /*6360*/  LEA R62, P6, R63, R0, 0x1 ;  /* 0x000000003f3e7211 */ /* 0x000fc600078c08ff */
[----:B------:R1:W-:Y:S01]  /*6370*/  @P5 STG.E.U16 desc[UR10][R56.64], R52 ;  /* 0x0000003438005986 */ /* 0x0003e2000c10150a */
[-C--:B------:R-:W-:Y:S01]  /*6380*/  LEA.HI.X.SX32 R63, R63, R65.reuse, 0x1, P6 ;  /* 0x000000413f3f7211 */ /* 0x080fe200030f0eff */
[C---:B--2---:R-:W-:Y:S01]  /*6390*/  IMAD R59, R64.reuse, 0x2, R67 ;  /* 0x00000002403b7824 */ /* 0x044fe200078e0243 */
[-C--:B------:R-:W-:Y:S02]  /*63a0*/  LEA R60, P6, R67, R0.reuse, 0x1 ;  /* 0x00000000433c7211 */ /* 0x080fe400078c08ff */
[----:B------:R-:W-:Y:S01]  /*63b0*/  ISETP.LT.AND P5, PT, R205, UR4, !P0 ;  /* 0x00000004cd007c0c */ /* 0x000fe2000c7a1270 */
[----:B------:R2:W-:Y:S01]  /*63c0*/  @P4 STG.E.U16 desc[UR10][R62.64], R53 ;  /* 0x000000353e004986 */ /* 0x0005e2000c10150a */
[----:B------:R-:W-:Y:S01]  /*63d0*/  LEA.HI.X.SX32 R61, R67, R65, 0x1, P6 ;  /* 0x00000041433d7211 */ /* 0x000fe200030f0eff */
[----:B------:R-:W-:Y:S01]  /*63e0*/  IMAD R67, R64, 0x2, R59 ;  /* 0x0000000240437824 */ /* 0x000fe200078e023b */
[----:B------:R-:W-:Y:S01]  /*63f0*/  LEA R58, P6, R59, R0, 0x1 ;  /* 0x000000003b3a7211 */ /* 0x000fe200078c08ff */
[----:B------:R-:W-:-:S02]  /*6400*/  ULDC UR4, c[0x0][0x22c] ;  /* 0x00008b0000047ab9 */ /* 0x000fc40000000800 */
[----:B------:R3:W-:Y:S01]  /*6410*/  @P2 STG.E.U16 desc[UR10][R60.64], R54 ;  /* 0x000000363c002986 */ /* 0x0007e2000c10150a */
[-C--:B------:R-:W-:Y:S02]  /*6420*/  LEA.HI.X.SX32 R59, R59, R65.reuse, 0x1, P6 ;  /* 0x000000413b3b7211 */ /* 0x080fe400030f0eff */
[-C--:B-1----:R-:W-:Y:S02]  /*6430*/  LEA R56, P6, R67, R0.reuse, 0x1 ;  /* 0x0000000043387211 */ /* 0x082fe400078c08ff */
[----:B------:R-:W-:Y:S01]  /*6440*/  ISETP.LT.AND P4, PT, R203, UR4, !P0 ;  /* 0x00000004cb007c0c */ /* 0x000fe2000c781270 */
[----:B--2---:R-:W-:Y:S01]  /*6450*/  IMAD R63, R64, 0x2, R67 ;  /* 0x00000002403f7824 */ /* 0x004fe200078e0243 */
[-C--:B------:R-:W-:Y:S01]  /*6460*/  LEA.HI.X.SX32 R57, R67, R65.reuse, 0x1, P6 ;  /* 0x0000004143397211 */ /* 0x080fe200030f0eff */
[----:B------:R-:W-:Y:S01]  /*6470*/  ULDC UR4, c[0x0][0x22c] ;  /* 0x00008b0000047ab9 */ /* 0x000fe20000000800 */
[----:B------:R-:W-:Y:S01]  /*6480*/  PRMT R53, R52, 0x7632, R53 ;  /* 0x0000763234357816 */ /* 0x000fe20000000035 */
[----:B------:R1:W-:Y:S01]  /*6490*/  @P3 STG.E.U16 desc[UR10][R58.64], R55 ;  /* 0x000000373a003986 */ /* 0x0003e2000c10150a */
[----:B------:R-:W-:Y:S01]  /*64a0*/  LEA R62, P6, R63, R0, 0x1 ;  /* 0x000000003f3e7211 */ /* 0x000fe200078c08ff */
[----:B---3--:R-:W-:Y:S01]  /*64b0*/  IMAD R61, R64, 0x2, R63 ;  /* 0x00000002403d7824 */ /* 0x008fe200078e023f */
[----:B------:R-:W-:Y:S01]  /*64c0*/  PRMT R54, R53, 0x7632, R54 ;  /* 0x0000763235367816 */ /* 0x000fe20000000036 */
[----:B------:R2:W-:Y:S01]  /*64d0*/  @P5 STG.E.U16 desc[UR10][R56.64], R53 ;  /* 0x0000003538005986 */ /* 0x0005e2000c10150a */
[----:B------:R-:W-:-:S02]  /*64e0*/  LEA.HI.X.SX32 R63, R63, R65, 0x1, P6 ;  /* 0x000000413f3f7211 */ /* 0x000fc400030f0eff */
[----:B------:R-:W-:Y:S02]  /*64f0*/  LEA R52, P6, R61, R0, 0x1 ;  /* 0x000000003d347211 */ /* 0x000fe400078c08ff */
[----:B------:R-:W-:Y:S01]  /*6500*/  ISETP.LT.AND P2, PT, R202, UR4, !P0 ;  /* 0x00000004ca007c0c */ /* 0x000fe2000c741270 */
[----:B------:R-:W-:Y:S01]  /*6510*/  ULDC UR4, c[0x0][0x22c] ;  /* 0x00008b0000047ab9 */ /* 0x000fe20000000800 */
[----:B------:R3:W-:Y:S01]  /*6520*/  @P4 STG.E.U16 desc[UR10][R62.64], R54 ;  /* 0x000000363e004986 */ /* 0x0007e2000c10150a */
[----:B------:R-:W-:Y:S01]  /*6530*/  ISETP.LT.AND P3, PT, R201, UR4, !P0 ;  /* 0x00000004c9007c0c */ /* 0x000fe2000c761270 */
[----:B------:R-:W-:Y:S01]  /*6540*/  ULDC UR4, c[0x0][0x22c] ;  /* 0x00008b0000047ab9 */ /* 0x000fe20000000800 */
[----:B-1----:R-:W-:Y:S02]  /*6550*/  PRMT R55, R54, 0x7632, R55 ;  /* 0x0000763236377816 */ /* 0x002fe40000000037 */
[----:B--2---:R-:W-:Y:S01]  /*6560*/  LEA.HI.X.SX32 R53, R61, R65, 0x1, P6 ;  /* 0x000000413d357211 */ /* 0x004fe200030f0eff */
[----:B------:R-:W-:Y:S01]  /*6570*/  IMAD R61, R64, 0x2, R61 ;  /* 0x00000002403d7824 */ /* 0x000fe200078e023d */
[----:B------:R-:W-:Y:S01]  /*6580*/  ISETP.LT.AND P5, PT, R200, UR4, !P0 ;  /* 0x00000004c8007c0c */ /* 0x000fe2000c7a1270 */
[----:B------:R-:W-:-:S02]  /*6590*/  ULDC UR4, c[0x0][0x22c] ;  /* 0x00008b0000047ab9 */ /* 0x000fc40000000800 */
[C---:B------:R-:W-:Y:S01]  /*65a0*/  IMAD R59, R64.reuse, 0x2, R61 ;  /* 0x00000002403b7824 */ /* 0x040fe200078e023d */
[-C--:B------:R-:W-:Y:S01]  /*65b0*/  LEA R56, P6, R61, R0.reuse, 0x1 ;  /* 0x000000003d387211 */ /* 0x080fe200078c08ff */
[----:B------:R1:W-:Y:S01]  /*65c0*/  @P2 STG.E.U16 desc[UR10][R52.64], R55 ;  /* 0x0000003734002986 */ /* 0x0003e2000c10150a */
[----:B------:R-:W-:Y:S01]  /*65d0*/  ISETP.LT.AND P4, PT, R199, UR4, !P0 ;  /* 0x00000004c7007c0c */ /* 0x000fe2000c781270 */
[----:B------:R-:W-:Y:S01]  /*65e0*/  ULDC UR4, c[0x0][0x22c] ;  /* 0x00008b0000047ab9 */ /* 0x000fe20000000800 */
[----:B------:R-:W-:Y:S01]  /*65f0*/  LEA.HI.X.SX32 R57, R61, R65, 0x1, P6 ;  /* 0x000000413d397211 */ /* 0x000fe200030f0eff */
[----:B------:R-:W-:Y:S01]  /*6600*/  IMAD R61, R64, 0x2, R59 ;  /* 0x00000002403d7824 */ /* 0x000fe200078e023b */
[----:B---3--:R-:W-:Y:S02]  /*6610*/  LEA R54, P6, R59, R0, 0x1 ;  /* 0x000000003b367211 */ /* 0x008fe400078c08ff */
[----:B------:R-:W-:Y:S01]  /*6620*/  ISETP.LT.AND P2, PT, R198, UR4, !P0 ;  /* 0x00000004c6007c0c */ /* 0x000fe2000c741270 */
[----:B------:R-:W-:Y:S01]  /*6630*/  ULDC UR4, c[0x0][0x22c] ;  /* 0x00008b0000047ab9 */ /* 0x000fe20000000800 */
[----:B-1----:R-:W-:-:S02]  /*6640*/  PRMT R53, R55, 0x7632, R53 ;  /* 0x0000763237357816 */ /* 0x002fc40000000035 */
[-C--:B------:R-:W-:Y:S01]  /*6650*/  LEA.HI.X.SX32 R55, R59, R65.reuse, 0x1, P6 ;  /* 0x000000413b377211 */ /* 0x080fe200030f0eff */
[C---:B------:R-:W-:Y:S01]  /*6660*/  IMAD R59, R64.reuse, 0x2, R61 ;  /* 0x00000002403b7824 */ /* 0x040fe200078e023d */
[-C--:B------:R-:W-:Y:S01]  /*6670*/  LEA R52, P6, R61, R0.reuse, 0x1 ;  /* 0x000000003d347211 */ /* 0x080fe200078c08ff */
[----:B------:R1:W-:Y:S01]  /*6680*/  @P3 STG.E.U16 desc[UR10][R56.64], R53 ;  /* 0x0000003538003986 */ /* 0x0003e2000c10150a */
[----:B------:R-:W-:Y:S01]  /*6690*/  ISETP.LT.AND P3, PT, R197, UR4, !P0 ;  /* 0x00000004c5007c0c */ /* 0x000fe2000c761270 */
[----:B------:R-:W-:Y:S02]  /*66a0*/  ULDC UR4, c[0x0][0x22c] ;  /* 0x00008b0000047ab9 */ /* 0x000fe40000000800 */
[----:B------:R2:W-:Y:S01]  /*66b0*/  @P5 STG.E.U16 desc[UR10][R54.64], R28 ;  /* 0x0000001c36005986 */ /* 0x0005e2000c10150a */
[----:B------:R-:W-:Y:S01]  /*66c0*/  ISETP.LT.AND P5, PT, R195, UR4, !P0 ;  /* 0x00000004c3007c0c */ /* 0x000fe2000c7a1270 */
[----:B------:R-:W-:Y:S01]  /*66d0*/  ULDC UR4, c[0x0][0x22c] ;  /* 0x00008b0000047ab9 */ /* 0x000fe20000000800 */
[----:B-1----:R-:W-:Y:S01]  /*66e0*/  LEA.HI.X.SX32 R53, R61, R65, 0x1, P6 ;  /* 0x000000413d357211 */ /* 0x002fe200030f0eff */
[----:B------:R-:W-:Y:S01]  /*66f0*/  IMAD R61, R64, 0x2, R59 ;  /* 0x00000002403d7824 */ /* 0x000fe200078e023b */
[----:B------:R-:W-:-:S03]  /*6700*/  LEA R58, P6, R59, R0, 0x1 ;  /* 0x000000003b3a7211 */ /* 0x000fc600078c08ff */
[----:B--2---:R-:W-:Y:S01]  /*6710*/  IMAD R55, R64, 0x2, R61 ;  /* 0x0000000240377824 */ /* 0x004fe200078e023d */
[-C--:B------:R-:W-:Y:S01]  /*6720*/  LEA.HI.X.SX32 R59, R59, R65.reuse, 0x1, P6 ;  /* 0x000000413b3b7211 */ /* 0x080fe200030f0eff */
[----:B------:R1:W-:Y:S01]  /*6730*/  @P4 STG.E.U16 desc[UR10][R52.64], R29 ;  /* 0x0000001d34004986 */ /* 0x0003e2000c10150a */
[CC--:B------:R-:W-:Y:S02]  /*6740*/  LEA R56, P6, R61.reuse, R0.reuse, 0x1 ;  /* 0x000000003d387211 */ /* 0x0c0fe400078c08ff */
        /* <DEDUP_REMOVED lines=8> */
[CC--:B-1----:R-:W-:Y:S02]  /*67d0*/  LEA R52, P6, R61.reuse, R0.reuse, 0x1 ;  /* 0x000000003d347211 */ /* 0x0c2fe400078c08ff */
[----:B------:R-:W-:Y:S02]  /*67e0*/  PRMT R29, R28, 0x7632, R29 ;  /* 0x000076321c1d7816 */ /* 0x000fe4000000001d */
[----:B------:R-:W-:Y:S01]  /*67f0*/  LEA.HI.X.SX32 R53, R61, R65, 0x1, P6 ;  /* 0x000000413d357211 */ /* 0x000fe200030f0eff */
[----:B------:R-:W-:Y:S01]  /*6800*/  IMAD R61, R64, 0x2, R61 ;  /* 0x00000002403d7824 */ /* 0x000fe200078e023d */
[----:B--2---:R-:W-:Y:S01]  /*6810*/  PRMT R58, R29, 0x7632, R58 ;  /* 0x000076321d3a7816 */ /* 0x004fe2000000003a */
[----:B------:R1:W-:Y:S01]  /*6820*/  @P5 STG.E.U16 desc[UR10][R54.64], R29 ;  /* 0x0000001d36005986 */ /* 0x0003e2000c10150a */
[----:B------:R-:W-:Y:S01]  /*6830*/  ISETP.LT.AND P2, PT, R194, UR4, !P0 ;  /* 0x00000004c2007c0c */ /* 0x000fe2000c741270 */
[----:B---3--:R-:W-:Y:S01]  /*6840*/  IMAD R57, R64, 0x2, R61 ;  /* 0x0000000240397824 */ /* 0x008fe200078e023d */
[----:B------:R-:W-:Y:S01]  /*6850*/  LEA R28, P6, R61, R0, 0x1 ;  /* 0x000000003d1c7211 */ /* 0x000fe200078c08ff */
[----:B------:R2:W-:Y:S01]  /*6860*/  @P4 STG.E.U16 desc[UR10][R52.64], R58 ;  /* 0x0000003a34004986 */ /* 0x0005e2000c10150a */
[----:B------:R-:W-:Y:S01]  /*6870*/  ULDC UR4, c[0x0][0x22c] ;  /* 0x00008b0000047ab9 */ /* 0x000fe20000000800 */
[----:B------:R-:W-:-:S02]  /*6880*/  PRMT R56, R31, 0x7632, R56 ;  /* 0x000076321f387816 */ /* 0x000fc40000000038 */
[----:B------:R-:W-:Y:S01]  /*6890*/  ISETP.LT.AND P3, PT, R193, UR4, !P0 ;  /* 0x00000004c1007c0c */ /* 0x000fe2000c761270 */
[----:B------:R-:W-:Y:S02]  /*68a0*/  ULDC UR4, c[0x0][0x22c] ;  /* 0x00008b0000047ab9 */ /* 0x000fe40000000800 */
[----:B------:R-:W-:Y:S01]  /*68b0*/  ISETP.LT.AND P5, PT, R192, UR4, !P0 ;  /* 0x00000004c0007c0c */ /* 0x000fe2000c7a1270 */
[----:B-1----:R-:W-:Y:S01]  /*68c0*/  IMAD R55, R64, 0x2, R57 ;  /* 0x0000000240377824 */ /* 0x002fe200078e0239 */
[-C--:B------:R-:W-:Y:S01]  /*68d0*/  LEA.HI.X.SX32 R29, R61, R65.reuse, 0x1, P6 ;  /* 0x000000413d1d7211 */ /* 0x080fe200030f0eff */
[----:B------:R-:W-:Y:S01]  /*68e0*/  ULDC UR4, c[0x0][0x22c] ;  /* 0x00008b0000047ab9 */ /* 0x000fe20000000800 */
[----:B--2---:R-:W-:Y:S02]  /*68f0*/  PRMT R53, R30, 0x7632, R53 ;  /* 0x000076321e357816 */ /* 0x004fe40000000035 */
[-C--:B------:R-:W-:Y:S02]  /*6900*/  LEA R30, P6, R57, R0.reuse, 0x1 ;  /* 0x00000000391e7211 */ /* 0x080fe400078c08ff */
[----:B------:R-:W-:Y:S01]  /*6910*/  ISETP.LT.AND P4, PT, R191, UR4, !P0 ;  /* 0x00000004bf007c0c */ /* 0x000fe2000c781270 */
[----:B------:R1:W-:Y:S01]  /*6920*/  @P2 STG.E.U16 desc[UR10][R28.64], R53 ;  /* 0x000000351c002986 */ /* 0x0003e2000c10150a */
[----:B------:R-:W-:Y:S01]  /*6930*/  LEA.HI.X.SX32 R31, R57, R65, 0x1, P6 ;  /* 0x00000041391f7211 */ /* 0x000fe200030f0eff */
[----:B------:R-:W-:Y:S01]  /*6940*/  IMAD R57, R64, 0x2, R55 ;  /* 0x0000000240397824 */ /* 0x000fe200078e0237 */
[----:B------:R-:W-:Y:S01]  /*6950*/  LEA R52, P6, R55, R0, 0x1 ;  /* 0x0000000037347211 */ /* 0x000fe200078c08ff */
[----:B------:R-:W-:-:S02]  /*6960*/  ULDC UR4, c[0x0][0x22c] ;  /* 0x00008b0000047ab9 */ /* 0x000fc40000000800 */
[----:B------:R-:W-:Y:S01]  /*6970*/  IMAD R59, R64, 0x2, R57 ;  /* 0x00000002403b7824 */ /* 0x000fe200078e0239 */
[----:B------:R2:W-:Y:S01]  /*6980*/  @P3 STG.E.U16 desc[UR10][R30.64], R56 ;  /* 0x000000381e003986 */ /* 0x0005e2000c10150a */
[----:B------:R-:W-:Y:S01]  /*6990*/  ISETP.LT.AND P2, PT, R190, UR4, !P0 ;  /* 0x00000004be007c0c */ /* 0x000fe2000c741270 */
[----:B------:R-:W-:Y:S02]  /*69a0*/  ULDC UR4, c[0x0][0x22c] ;  /* 0x00008b0000047ab9 */ /* 0x000fe40000000800 */
[----:B------:R-:W-:Y:S01]  /*69b0*/  ISETP.LT.AND P3, PT, R186, UR4, !P0 ;  /* 0x00000004ba007c0c */ /* 0x000fe2000c761270 */
[----:B------:R-:W-:Y:S01]  /*69c0*/  ULDC UR4, c[0x0][0x22c] ;  /* 0x00008b0000047ab9 */ /* 0x000fe20000000800 */
[----:B-1----:R-:W-:Y:S02]  /*69d0*/  LEA.HI.X.SX32 R53, R55, R65, 0x1, P6 ;  /* 0x0000004137357211 */ /* 0x002fe400030f0eff */
[----:B------:R-:W-:-:S03]  /*69e0*/  LEA R54, P6, R57, R0, 0x1 ;  /* 0x0000000039367211 */ /* 0x000fc600078c08ff */
[----:B------:R1:W-:Y:S01]  /*69f0*/  @P5 STG.E.U16 desc[UR10][R52.64], R24 ;  /* 0x0000001834005986 */ /* 0x0003e2000c10150a */
[-C--:B------:R-:W-:Y:S01]  /*6a00*/  LEA.HI.X.SX32 R55, R57, R65.reuse, 0x1, P6 ;  /* 0x0000004139377211 */ /* 0x080fe200030f0eff */
[----:B--2---:R-:W-:Y:S01]  /*6a10*/  IMAD R31, R64, 0x2, R59 ;  /* 0x00000002401f7824 */ /* 0x004fe200078e023b */
[CC--:B------:R-:W-:Y:S02]  /*6a20*/  LEA R28, P6, R59.reuse, R0.reuse, 0x1 ;  /* 0x000000003b1c7211 */ /* 0x0c0fe400078c08ff */
[----:B------:R-:W-:Y:S01]  /*6a30*/  ISETP.LT.AND P5, PT, R188, UR4, !P0 ;  /* 0x00000004bc007c0c */ /* 0x000fe2000c7a1270 */
[----:B------:R-:W-:Y:S01]  /*6a40*/  IMAD R57, R64, 0x2, R31 ;  /* 0x0000000240397824 */ /* 0x000fe200078e021f */
[----:B------:R-:W-:Y:S01]  /*6a50*/  LEA.HI.X.SX32 R29, R59, R65, 0x1, P6 ;  /* 0x000000413b1d7211 */ /* 0x000fe200030f0eff */
[----:B------:R2:W-:Y:S01]  /*6a60*/  @P4 STG.E.U16 desc[UR10][R54.64], R25 ;  /* 0x0000001936004986 */ /* 0x0005e2000c10150a */
[----:B------:R-:W-:Y:S01]  /*6a70*/  LEA R30, P6, R31, R0, 0x1 ;  /* 0x000000001f1e7211 */ /* 0x000fe200078c08ff */
[----:B------:R-:W-:-:S02]  /*6a80*/  ULDC UR4, c[0x0][0x22c] ;  /* 0x00008b0000047ab9 */ /* 0x000fc40000000800 */
[----:B------:R3:W-:Y:S01]  /*6a90*/  @P2 STG.E.U16 desc[UR10][R28.64], R26 ;  /* 0x0000001a1c002986 */ /* 0x0007e2000c10150a */
[-C--:B------:R-:W-:Y:S02]  /*6aa0*/  LEA.HI.X.SX32 R31, R31, R65.reuse, 0x1, P6 ;  /* 0x000000411f1f7211 */ /* 0x080fe400030f0eff */
[CC--:B-1----:R-:W-:Y:S02]  /*6ab0*/  LEA R52, P6, R57.reuse, R0.reuse, 0x1 ;  /* 0x0000000039347211 */ /* 0x0c2fe400078c08ff */
[----:B------:R-:W-:Y:S01]  /*6ac0*/  ISETP.LT.AND P4, PT, R184, UR4, !P0 ;  /* 0x00000004b8007c0c */ /* 0x000fe2000c781270 */
[----:B------:R-:W-:Y:S01]  /*6ad0*/  ULDC UR4, c[0x0][0x22c] ;  /* 0x00008b0000047ab9 */ /* 0x000fe20000000800 */
[-C--:B------:R-:W-:Y:S01]  /*6ae0*/  LEA.HI.X.SX32 R53, R57, R65.reuse, 0x1, P6 ;  /* 0x0000004139357211 */ /* 0x080fe200030f0eff */
[----:B--2---:R-:W-:Y:S01]  /*6af0*/  IMAD R55, R64, 0x2, R57 ;  /* 0x0000000240377824 */ /* 0x004fe200078e0239 */
[----:B------:R-:W-:Y:S01]  /*6b00*/  PRMT R25, R24, 0x7632, R25 ;  /* 0x0000763218197816 */ /* 0x000fe20000000019 */
[----:B------:R1:W-:Y:S01]  /*6b10*/  @P3 STG.E.U16 desc[UR10][R30.64], R27 ;  /* 0x0000001b1e003986 */ /* 0x0003e2000c10150a */
[----:B------:R-:W-:Y:S01]  /*6b20*/  ISETP.LT.AND P2, PT, R182, UR4, !P0 ;  /* 0x00000004b6007c0c */ /* 0x000fe2000c741270 */
[----:B---3--:R-:W-:Y:S01]  /*6b30*/  IMAD R29, R64, 0x2, R55 ;  /* 0x00000002401d7824 */ /* 0x008fe200078e0237 */
[----:B------:R-:W-:Y:S01]  /*6b40*/  LEA R54, P6, R55, R0, 0x1 ;  /* 0x0000000037367211 */ /* 0x000fe200078c08ff */
[----:B------:R2:W-:Y:S01]  /*6b50*/  @P5 STG.E.U16 desc[UR10][R52.64], R25 ;  /* 0x0000001934005986 */ /* 0x0005e2000c10150a */
[----:B------:R-:W-:Y:S01]  /*6b60*/  PRMT R26, R25, 0x7632, R26 ;  /* 0x00007632191a7816 */ /* 0x000fe2000000001a */
[----:B------:R-:W-:Y:S01]  /*6b70*/  ULDC UR4, c[0x0][0x22c] ;  /* 0x00008b0000047ab9 */ /* 0x000fe20000000800 */
[----:B------:R-:W-:-:S02]  /*6b80*/  LEA.HI.X.SX32 R55, R55, R65, 0x1, P6 ;  /* 0x0000004137377211 */ /* 0x000fc400030f0eff */
[C---:B------:R-:W-:Y:S02]  /*6b90*/  LEA R24, P6, R29.reuse, R0, 0x1 ;  /* 0x000000001d187211 */ /* 0x040fe400078c08ff */
[----:B------:R-:W-:Y:S01]  /*6ba0*/  ISETP.LT.AND P3, PT, R180, UR4, !P0 ;  /* 0x00000004b4007c0c */ /* 0x000fe2000c761270 */
[----:B------:R-:W-:Y:S01]  /*6bb0*/  ULDC UR4, c[0x0][0x22c] ;  /* 0x00008b0000047ab9 */ /* 0x000fe20000000800 */
[----:B-1----:R-:W-:Y:S01]  /*6bc0*/  PRMT R27, R26, 0x7632, R27 ;  /* 0x000076321a1b7816 */ /* 0x002fe2000000001b */
[----:B------:R1:W-:Y:S01]  /*6bd0*/  @P4 STG.E.U16 desc[UR10][R54.64], R26 ;  /* 0x0000001a36004986 */ /* 0x0003e2000c10150a */
[----:B------:R-:W-:Y:S01]  /*6be0*/  ISETP.LT.AND P5, PT, R176, UR4, !P0 ;  /* 0x00000004b0007c0c */ /* 0x000fe2000c7a1270 */
[----:B------:R-:W-:Y:S01]  /*6bf0*/  ULDC UR4, c[0x0][0x22c] ;  /* 0x00008b0000047ab9 */ /* 0x000fe20000000800 */
[----:B--2---:R-:W-:Y:S01]  /*6c00*/  LEA.HI.X.SX32 R25, R29, R65, 0x1, P6 ;  /* 0x000000411d197211 */ /* 0x004fe200030f0eff */
[----:B------:R-:W-:Y:S01]  /*6c10*/  IMAD R29, R64, 0x2, R29 ;  /* 0x00000002401d7824 */ /* 0x000fe200078e021d */
[----:B------:R-:W-:Y:S01]  /*6c20*/  ISETP.LT.AND P4, PT, R178, UR4, !P0 ;  /* 0x00000004b2007c0c */ /* 0x000fe2000c781270 */
[----:B------:R-:W-:-:S02]  /*6c30*/  ULDC UR4, c[0x0][0x22c] ;  /* 0x00008b0000047ab9 */ /* 0x000fc40000000800 */
[----:B------:R-:W-:Y:S01]  /*6c40*/  IMAD R31, R64, 0x2, R29 ;  /* 0x00000002401f7824 */ /* 0x000fe200078e021d */
[CC--:B------:R-:W-:Y:S01]  /*6c50*/  LEA R28, P6, R29.reuse, R0.reuse, 0x1 ;  /* 0x000000001d1c7211 */ /* 0x0c0fe200078c08ff */
[----:B------:R2:W-:Y:S01]  /*6c60*/  @P2 STG.E.U16 desc[UR10][R24.64], R27 ;  /* 0x0000001b18002986 */ /* 0x0005e2000c10150a */
[----:B------:R-:W-:Y:S01]  /*6c70*/  ISETP.LT.AND P2, PT, R174, UR4, !P0 ;  /* 0x00000004ae007c0c */ /* 0x000fe2000c741270 */
[C---:B------:R-:W-:Y:S01]  /*6c80*/  IMAD R53, R64.reuse, 0x2, R31 ;  /* 0x0000000240357824 */ /* 0x040fe200078e021f */
[-C--:B------:R-:W-:Y:S01]  /*6c90*/  LEA.HI.X.SX32 R29, R29, R65.reuse, 0x1, P6 ;  /* 0x000000411d1d7211 */ /* 0x080fe200030f0eff */
[----:B------:R-:W-:Y:S01]  /*6ca0*/  ULDC UR4, c[0x0][0x22c] ;  /* 0x00008b0000047ab9 */ /* 0x000fe20000000800 */
[-C--:B-1----:R-:W-:Y:S02]  /*6cb0*/  LEA R26, P6, R31, R0.reuse, 0x1 ;  /* 0x000000001f1a7211 */ /* 0x082fe400078c08ff */
[----:B--2---:R-:W-:Y:S02]  /*6cc0*/  PRMT R25, R27, 0x7632, R25 ;  /* 0x000076321b197816 */ /* 0x004fe40000000019 */
[----:B------:R-:W-:Y:S01]  /*6cd0*/  LEA.HI.X.SX32 R27, R31, R65, 0x1, P6 ;  /* 0x000000411f1b7211 */ /* 0x000fe200030f0eff */
[----:B------:R-:W-:Y:S01]  /*6ce0*/  IMAD R31, R64, 0x2, R53 ;  /* 0x00000002401f7824 */ /* 0x000fe200078e0235 */
[----:B------:R-:W-:Y:S01]  /*6cf0*/  LEA R24, P6, R53, R0, 0x1 ;  /* 0x0000000035187211 */ /* 0x000fe200078c08ff */
[----:B------:R1:W-:Y:S01]  /*6d00*/  @P3 STG.E.U16 desc[UR10][R28.64], R25 ;  /* 0x000000191c003986 */ /* 0x0003e2000c10150a */
[----:B------:R-:W-:Y:S01]  /*6d10*/  ISETP.LT.AND P3, PT, R172, UR4, !P0 ;  /* 0x00000004ac007c0c */ /* 0x000fe2000c761270 */
[----:B------:R-:W-:-:S02]  /*6d20*/  ULDC UR4, c[0x0][0x22c] ;  /* 0x00008b0000047ab9 */ /* 0x000fc40000000800 */
        /* <DEDUP_REMOVED lines=37> */
[CC--:B------:R-:W-:Y:S02]  /*6f80*/  LEA R22, P6, R29.reuse, R0.reuse, 0x1 ;  /* 0x000000001d167211 */ /* 0x0c0fe400078c08ff */
        /* <DEDUP_REMOVED lines=26> */
[-C--:B-1----:R-:W-:Y:S02]  /*7130*/  LEA R24, P6, R29, R0.reuse, 0x1 ;  /* 0x000000001d187211 */ /* 0x082fe400078c08ff */
        /* <DEDUP_REMOVED lines=60> */
[C---:B------:R-:W-:Y:S01]  /*7500*/  IMAD R25, R64.reuse, 0x2, R25 ;  /* 0x0000000240197824 */ /* 0x040fe200078e0219 */
        /* <DEDUP_REMOVED lines=33> */
[CC--:B------:R-:W-:Y:S01]  /*7720*/  LEA R12, P6, R23.reuse, R0.reuse, 0x1 ;  /* 0x00000000170c7211 */ /* 0x0c0fe200078c08ff */
[----:B------:R-:W2:Y:S01]  /*7730*/  LDC R20, c[0x0][0x248] ;  /* 0x00009200ff147b82 */ /* 0x000ea20000000800 */
        /* <DEDUP_REMOVED lines=12> */
[----:B---3--:R-:W-:Y:S01]  /*7800*/  IMAD R19, R64, 0x2, R21 ;  /* 0x0000000240137824 */ /* 0x008fe200078e0215 */
[----:B------:R-:W-:Y:S01]  /*7810*/  PRMT R9, R8, 0x7632, R9 ;  /* 0x0000763208097816 */ /* 0x000fe20000000009 */
[----:B------:R1:W-:Y:S01]  /*7820*/  @P3 STG.E.U16 desc[UR10][R14.64], R11 ;  /* 0x0000000b0e003986 */ /* 0x0003e2000c10150a */
[----:B------:R-:W-:Y:S01]  /*7830*/  ISETP.LT.AND P2, PT, R133, UR4, !P0 ;  /* 0x0000000485007c0c */ /* 0x000fe2000c741270 */
[----:B----4-:R-:W-:Y:S01]  /*7840*/  IMAD R13, R64, 0x2, R19 ;  /* 0x00000002400d7824 */ /* 0x010fe200078e0213 */
[-C--:B------:R-:W-:Y:S01]  /*7850*/  LEA R18, P6, R19, R0.reuse, 0x1 ;  /* 0x0000000013127211 */ /* 0x080fe200078c08ff */
[----:B------:R3:W-:Y:S01]  /*7860*/  @P5 STG.E.U16 desc[UR10][R16.64], R9 ;  /* 0x0000000910005986 */ /* 0x0007e2000c10150a */
[----:B------:R-:W-:Y:S01]  /*7870*/  PRMT R10, R9, 0x7632, R10 ;  /* 0x00007632090a7816 */ /* 0x000fe2000000000a */
[----:B------:R-:W-:Y:S01]  /*7880*/  ULDC UR4, c[0x0][0x22c] ;  /* 0x00008b0000047ab9 */ /* 0x000fe20000000800 */
[----:B------:R-:W-:Y:S01]  /*7890*/  LEA.HI.X.SX32 R19, R19, R65, 0x1, P6 ;  /* 0x0000004113137211 */ /* 0x000fe200030f0eff */
[----:B------:R-:W4:Y:S01]  /*78a0*/  LDC R21, c[0x0][0x248] ;  /* 0x00009200ff157b82 */ /* 0x000f220000000800 */
[----:B------:R-:W-:-:S02]  /*78b0*/  LEA R8, P6, R13, R0, 0x1 ;  /* 0x000000000d087211 */ /* 0x000fc400078c08ff */
[----:B------:R-:W-:Y:S01]  /*78c0*/  ISETP.LT.AND P3, PT, R140, UR4, !P0 ;  /* 0x000000048c007c0c */ /* 0x000fe2000c761270 */
[----:B------:R5:W-:Y:S01]  /*78d0*/  @P4 STG.E.U16 desc[UR10][R18.64], R10 ;  /* 0x0000000a12004986 */ /* 0x000be2000c10150a */
[----:B-1----:R-:W-:Y:S01]  /*78e0*/  PRMT R11, R10, 0x7632, R11 ;  /* 0x000076320a0b7816 */ /* 0x002fe2000000000b */
[----:B------:R-:W-:Y:S01]  /*78f0*/  ULDC UR4, c[0x0][0x22c] ;  /* 0x00008b0000047ab9 */ /* 0x000fe20000000800 */
[-C--:B---3--:R-:W-:Y:S01]  /*7900*/  LEA.HI.X.SX32 R9, R13, R65.reuse, 0x1, P6 ;  /* 0x000000410d097211 */ /* 0x088fe200030f0eff */
[----:B------:R-:W-:Y:S01]  /*7910*/  IMAD R13, R64, 0x2, R13 ;  /* 0x00000002400d7824 */ /* 0x000fe200078e020d */
[----:B------:R-:W-:Y:S01]  /*7920*/  ISETP.LT.AND P5, PT, R134, UR4, !P0 ;  /* 0x0000000486007c0c */ /* 0x000fe2000c7a1270 */
[----:B------:R-:W-:Y:S01]  /*7930*/  ULDC UR4, c[0x0][0x22c] ;  /* 0x00008b0000047ab9 */ /* 0x000fe20000000800 */
[----:B------:R-:W-:Y:S01]  /*7940*/  PRMT R16, R4, 0x7632, R16 ;  /* 0x0000763204107816 */ /* 0x000fe20000000010 */
[C---:B------:R-:W-:Y:S01]  /*7950*/  IMAD R15, R64.reuse, 0x2, R13 ;  /* 0x00000002400f7824 */ /* 0x040fe200078e020d */
[-C--:B------:R-:W-:Y:S01]  /*7960*/  LEA R12, P6, R13, R0.reuse, 0x1 ;  /* 0x000000000d0c7211 */ /* 0x080fe200078c08ff */
[----:B------:R1:W-:Y:S01]  /*7970*/  @P2 STG.E.U16 desc[UR10][R8.64], R11 ;  /* 0x0000000b08002986 */ /* 0x0003e2000c10150a */
[----:B------:R-:W-:Y:S01]  /*7980*/  ISETP.LT.AND P4, PT, R127, UR4, !P0 ;  /* 0x000000047f007c0c */ /* 0x000fe2000c781270 */
[----:B------:R-:W-:Y:S01]  /*7990*/  IMAD R17, R64, 0x2, R15 ;  /* 0x0000000240117824 */ /* 0x000fe200078e020f */
[----:B------:R-:W-:Y:S01]  /*79a0*/  LEA.HI.X.SX32 R13, R13, R65, 0x1, P6 ;  /* 0x000000410d0d7211 */ /* 0x000fe200030f0eff */
[----:B------:R-:W-:Y:S01]  /*79b0*/  ULDC UR4, c[0x0][0x22c] ;  /* 0x00008b0000047ab9 */ /* 0x000fe20000000800 */
[----:B-----5:R-:W-:Y:S01]  /*79c0*/  LEA R10, P6, R15, R0, 0x1 ;  /* 0x000000000f0a7211 */ /* 0x020fe200078c08ff */
[----:B------:R-:W3:Y:S01]  /*79d0*/  LDC R19, c[0x0][0x248] ;  /* 0x00009200ff137b82 */ /* 0x000ee20000000800 */
[----:B------:R-:W-:Y:S01]  /*79e0*/  ISETP.LT.AND P2, PT, R124, UR4, !P0 ;  /* 0x000000047c007c0c */ /* 0x000fe2000c741270 */
[----:B------:R-:W-:Y:S01]  /*79f0*/  ULDC UR4, c[0x0][0x22c] ;  /* 0x00008b0000047ab9 */ /* 0x000fe20000000800 */
[----:B-1----:R-:W-:-:S02]  /*7a00*/  PRMT R9, R11, 0x7632, R9 ;  /* 0x000076320b097816 */ /* 0x002fc40000000009 */
[-C--:B------:R-:W-:Y:S01]  /*7a10*/  LEA.HI.X.SX32 R11, R15, R65.reuse, 0x1, P6 ;  /* 0x000000410f0b7211 */ /* 0x080fe200030f0eff */
[----:B------:R-:W-:Y:S01]  /*7a20*/  IMAD R15, R64, 0x2, R17 ;  /* 0x00000002400f7824 */ /* 0x000fe200078e0211 */
[-C--:B------:R-:W-:Y:S01]  /*7a30*/  LEA R8, P6, R17, R0.reuse, 0x1 ;  /* 0x0000000011087211 */ /* 0x080fe200078c08ff */
[----:B------:R1:W-:Y:S01]  /*7a40*/  @P3 STG.E.U16 desc[UR10][R12.64], R9 ;  /* 0x000000090c003986 */ /* 0x0003e2000c10150a */
[----:B------:R-:W-:Y:S01]  /*7a50*/  ISETP.LT.AND P3, PT, R132, UR4, !P0 ;  /* 0x0000000484007c0c */ /* 0x000fe2000c761270 */
[----:B------:R-:W-:Y:S02]  /*7a60*/  ULDC UR4, c[0x0][0x22c] ;  /* 0x00008b0000047ab9 */ /* 0x000fe40000000800 */
[----:B------:R-:W-:Y:S01]  /*7a70*/  @P5 STG.E.U16 desc[UR10][R10.64], R4 ;  /* 0x000000040a005986 */ /* 0x000fe2000c10150a */
[----:B------:R-:W-:Y:S01]  /*7a80*/  ISETP.LT.AND P5, PT, R123, UR4, !P0 ;  /* 0x000000047b007c0c */ /* 0x000fe2000c7a1270 */
[----:B------:R-:W-:Y:S01]  /*7a90*/  ULDC UR4, c[0x0][0x22c] ;  /* 0x00008b0000047ab9 */ /* 0x000fe20000000800 */
[----:B-1----:R-:W-:Y:S01]  /*7aa0*/  LEA.HI.X.SX32 R9, R17, R65, 0x1, P6 ;  /* 0x0000004111097211 */ /* 0x002fe200030f0eff */
[----:B------:R-:W-:Y:S01]  /*7ab0*/  IMAD R17, R64, 0x2, R15 ;  /* 0x0000000240117824 */ /* 0x000fe200078e020f */
[----:B------:R-:W-:-:S03]  /*7ac0*/  LEA R14, P6, R15, R0, 0x1 ;  /* 0x000000000f0e7211 */ /* 0x000fc600078c08ff */
[----:B------:R1:W-:Y:S01]  /*7ad0*/  @P4 STG.E.U16 desc[UR10][R8.64], R5 ;  /* 0x0000000508004986 */ /* 0x0003e2000c10150a */
[-C--:B------:R-:W-:Y:S02]  /*7ae0*/  LEA.HI.X.SX32 R15, R15, R65.reuse, 0x1, P6 ;  /* 0x000000410f0f7211 */ /* 0x080fe400030f0eff */
[CC--:B------:R-:W-:Y:S02]  /*7af0*/  LEA R12, P6, R17.reuse, R0.reuse, 0x1 ;  /* 0x00000000110c7211 */ /* 0x0c0fe400078c08ff */
[----:B------:R-:W-:Y:S01]  /*7b00*/  ISETP.LT.AND P4, PT, R126, UR4, !P0 ;  /* 0x000000047e007c0c */ /* 0x000fe2000c781270 */
[----:B------:R5:W-:Y:S01]  /*7b10*/  @P2 STG.E.U16 desc[UR10][R14.64], R6 ;  /* 0x000000060e002986 */ /* 0x000be2000c10150a */
[----:B------:R-:W-:Y:S01]  /*7b20*/  LEA.HI.X.SX32 R13, R17, R65, 0x1, P6 ;  /* 0x00000041110d7211 */ /* 0x000fe200030f0eff */
[C---:B------:R-:W-:Y:S01]  /*7b30*/  IMAD R17, R64.reuse, 0x2, R17 ;  /* 0x0000000240117824 */ /* 0x040fe200078e0211 */
[----:B------:R-:W-:Y:S02]  /*7b40*/  ULDC UR4, c[0x0][0x22c] ;  /* 0x00008b0000047ab9 */ /* 0x000fe40000000800 */
[----:B------:R-:W-:Y:S01]  /*7b50*/  ISETP.LT.AND P6, PT, R125, UR4, !P0 ;  /* 0x000000047d007c0c */ /* 0x000fe2000c7c1270 */
[----:B------:R0:W-:Y:S01]  /*7b60*/  @P3 STG.E.U16 desc[UR10][R12.64], R7 ;  /* 0x000000070c003986 */ /* 0x0001e2000c10150a */
[----:B-1----:R-:W-:Y:S01]  /*7b70*/  LEA R8, P3, R17, R0, 0x1 ;  /* 0x0000000011087211 */ /* 0x002fe200078608ff */
[----:B------:R-:W-:Y:S01]  /*7b80*/  IMAD R11, R64, 0x2, R17 ;  /* 0x00000002400b7824 */ /* 0x000fe200078e0211 */
[----:B------:R-:W-:-:S02]  /*7b90*/  ULDC UR4, c[0x0][0x22c] ;  /* 0x00008b0000047ab9 */ /* 0x000fc40000000800 */
[-C--:B------:R-:W-:Y:S01]  /*7ba0*/  LEA.HI.X.SX32 R9, R17, R65.reuse, 0x1, P3 ;  /* 0x0000004111097211 */ /* 0x080fe200018f0eff */
[----:B-----5:R-:W-:Y:S01]  /*7bb0*/  IMAD R15, R64, 0x2, R11 ;  /* 0x00000002400f7824 */ /* 0x020fe200078e020b */
[----:B------:R-:W1:Y:S01]  /*7bc0*/  LDC R17, c[0x0][0x248] ;  /* 0x00009200ff117b82 */ /* 0x000e620000000800 */
[-C--:B------:R-:W-:Y:S02]  /*7bd0*/  LEA R4, P3, R11, R0.reuse, 0x1 ;  /* 0x000000000b047211 */ /* 0x080fe400078608ff */
[----:B------:R-:W-:Y:S01]  /*7be0*/  PRMT R6, R5, 0x7632, R6 ;  /* 0x0000763205067816 */ /* 0x000fe20000000006 */
[----:B------:R-:W-:Y:S01]  /*7bf0*/  @P5 STG.E.U16 desc[UR10][R8.64], R16 ;  /* 0x0000001008005986 */ /* 0x000fe2000c10150a */
[-C--:B------:R-:W-:Y:S02]  /*7c00*/  LEA.HI.X.SX32 R5, R11, R65.reuse, 0x1, P3 ;  /* 0x000000410b057211 */ /* 0x080fe400018f0eff */
[C---:B------:R-:W-:Y:S01]  /*7c10*/  LEA R10, P5, R15.reuse, R0, 0x1 ;  /* 0x000000000f0a7211 */ /* 0x040fe200078a08ff */
[----:B0-----:R-:W0:Y:S01]  /*7c20*/  LDC R13, c[0x0][0x248] ;  /* 0x00009200ff0d7b82 */ /* 0x001e220000000800 */
[----:B------:R-:W-:Y:S01]  /*7c30*/  ISETP.LT.AND P2, PT, R122, UR4, !P0 ;  /* 0x000000047a007c0c */ /* 0x000fe2000c741270 */
[----:B------:R5:W-:Y:S01]  /*7c40*/  @P4 STG.E.U16 desc[UR10][R4.64], R6 ;  /* 0x0000000604004986 */ /* 0x000be2000c10150a */
[----:B------:R-:W-:Y:S01]  /*7c50*/  LEA.HI.X.SX32 R11, R15, R65, 0x1, P5 ;  /* 0x000000410f0b7211 */ /* 0x000fe200028f0eff */
[----:B------:R-:W-:Y:S01]  /*7c60*/  IMAD R15, R64, 0x2, R15 ;  /* 0x00000002400f7824 */ /* 0x000fe200078e020f */
[----:B------:R-:W-:Y:S01]  /*7c70*/  PRMT R7, R7, 0x7632, R7 ;  /* 0x0000763207077816 */ /* 0x000fe20000000007 */
[----:B------:R-:W-:-:S02]  /*7c80*/  ULDC UR4, c[0x0][0x22c] ;  /* 0x00008b0000047ab9 */ /* 0x000fc40000000800 */
[----:B------:R-:W-:Y:S01]  /*7c90*/  IMAD R64, R64, 0x2, R15 ;  /* 0x0000000240407824 */ /* 0x000fe200078e020f */
[----:B------:R-:W2:Y:S01]  /*7ca0*/  LDC R14, c[0x0][0x248] ;  /* 0x00009200ff0e7b82 */ /* 0x000ea20000000800 */
[----:B------:R-:W-:Y:S01]  /*7cb0*/  ISETP.LT.AND P3, PT, R117, UR4, !P0 ;  /* 0x0000000475007c0c */ /* 0x000fe2000c761270 */
[----:B------:R-:W-:Y:S02]  /*7cc0*/  ULDC UR4, c[0x0][0x22c] ;  /* 0x00008b0000047ab9 */ /* 0x000fe40000000800 */
[----:B------:R-:W-:Y:S01]  /*7cd0*/  ISETP.LT.AND P4, PT, R121, UR4, !P0 ;  /* 0x0000000479007c0c */ /* 0x000fe2000c781270 */
[----:B------:R-:W-:Y:S01]  /*7ce0*/  ULDC UR4, c[0x0][0x22c] ;  /* 0x00008b0000047ab9 */ /* 0x000fe20000000800 */
[----:B-----5:R-:W-:Y:S01]  /*7cf0*/  PRMT R5, R6, 0x7632, R5 ;  /* 0x0000763206057816 */ /* 0x020fe20000000005 */
[----:B-1----:R-:W-:Y:S01]  /*7d00*/  IMAD R12, R17, 0x2, R64 ;  /* 0x00000002110c7824 */ /* 0x002fe200078e0240 */
[----:B------:R-:W1:Y:S01]  /*7d10*/  LDC R16, c[0x0][0x248] ;  /* 0x00009200ff107b82 */ /* 0x000e620000000800 */
[----:B------:R-:W-:Y:S01]  /*7d20*/  ISETP.LT.AND P5, PT, R119, UR4, !P0 ;  /* 0x0000000477007c0c */ /* 0x000fe2000c7a1270 */
[----:B------:R-:W-:Y:S01]  /*7d30*/  ULDC UR4, c[0x0][0x22c] ;  /* 0x00008b0000047ab9 */ /* 0x000fe20000000800 */
[----:B------:R5:W-:Y:S01]  /*7d40*/  @P6 STG.E.U16 desc[UR10][R10.64], R5 ;  /* 0x000000050a006986 */ /* 0x000be2000c10150a */
[----:B------:R-:W-:-:S04]  /*7d50*/  LEA R8, P6, R15, R0, 0x1 ;  /* 0x000000000f087211 */ /* 0x000fc800078c08ff */
[----:B------:R-:W-:Y:S01]  /*7d60*/  LEA.HI.X.SX32 R9, R15, R65, 0x1, P6 ;  /* 0x000000410f097211 */ /* 0x000fe200030f0eff */
[----:B------:R-:W4:Y:S01]  /*7d70*/  LDC R17, c[0x0][0x248] ;  /* 0x00009200ff117b82 */ /* 0x000f220000000800 */
[----:B------:R-:W-:-:S03]  /*7d80*/  LEA R4, P6, R64, R0, 0x1 ;  /* 0x0000000040047211 */ /* 0x000fc600078c08ff */
[----:B------:R3:W-:Y:S01]  /*7d90*/  @P2 STG.E.U16 desc[UR10][R8.64], R7 ;  /* 0x0000000708002986 */ /* 0x0007e2000c10150a */
[----:B------:R-:W-:Y:S01]  /*7da0*/  ISETP.LT.AND P2, PT, R116, UR4, !P0 ;  /* 0x0000000474007c0c */ /* 0x000fe2000c741270 */
[----:B------:R-:W-:Y:S01]  /*7db0*/  ULDC UR4, c[0x0][0x22c] ;  /* 0x00008b0000047ab9 */ /* 0x000fe20000000800 */
[----:B-----5:R-:W-:Y:S01]  /*7dc0*/  LEA.HI.X.SX32 R5, R64, R65, 0x1, P6 ;  /* 0x0000004140057211 */ /* 0x020fe200030f0eff */
[----:B------:R-:W5:Y:S01]  /*7dd0*/  LDC R15, c[0x0][0x248] ;  /* 0x00009200ff0f7b82 */ /* 0x000f620000000800 */
[----:B------:R-:W-:-:S03]  /*7de0*/  LEA R6, P6, R12, R0, 0x1 ;  /* 0x000000000c067211 */ /* 0x000fc600078c08ff */
[----:B------:R2:W-:Y:S01]  /*7df0*/  @P3 STG.E.U16 desc[UR10][R4.64], R32 ;  /* 0x0000002004003986 */ /* 0x0005e2000c10150a */
[----:B------:R-:W-:Y:S01]  /*7e00*/  ISETP.LT.AND P3, PT, R120, UR4, !P0 ;  /* 0x0000000478007c0c */ /* 0x000fe2000c761270 */
[----:B------:R-:W-:Y:S01]  /*7e10*/  ULDC UR4, c[0x0][0x22c] ;  /* 0x00008b0000047ab9 */ /* 0x000fe20000000800 */
[-C--:B---3--:R-:W-:Y:S01]  /*7e20*/  LEA.HI.X.SX32 R7, R12, R65.reuse, 0x1, P6 ;  /* 0x000000410c077211 */ /* 0x088fe200030f0eff */
[----:B0-----:R-:W-:Y:S02]  /*7e30*/  IMAD R12, R13, 0x2, R12 ;  /* 0x000000020d0c7824 */ /* 0x001fe400078e020c */
[----:B------:R-:W0:Y:S02]  /*7e40*/  LDC R13, c[0x0][0x248] ;  /* 0x00009200ff0d7b82 */ /* 0x000e240000000800 */
[----:B------:R-:W-:Y:S01]  /*7e50*/  IMAD R11, R19, 0x2, R12 ;  /* 0x00000002130b7824 */ /* 0x000fe200078e020c */
[-C--:B------:R-:W-:Y:S01]  /*7e60*/  LEA R8, P6, R12, R0.reuse, 0x1 ;  /* 0x000000000c087211 */ /* 0x080fe200078c08ff */
[----:B------:R3:W-:Y:S01]  /*7e70*/  @P4 STG.E.U16 desc[UR10][R6.64], R33 ;  /* 0x0000002106004986 */ /* 0x0007e2000c10150a */
[----:B------:R-:W-:Y:S01]  /*7e80*/  ISETP.LT.AND P4, PT, R115, UR4, !P0 ;  /* 0x0000000473007c0c */ /* 0x000fe2000c781270 */
[----:B--2---:R-:W-:Y:S01]  /*7e90*/  IMAD R5, R14, 0x2, R11 ;  /* 0x000000020e057824 */ /* 0x004fe200078e020b */
[-C--:B------:R-:W-:Y:S01]  /*7ea0*/  LEA.HI.X.SX32 R9, R12, R65.reuse, 0x1, P6 ;  /* 0x000000410c097211 */ /* 0x080fe200030f0eff */
[----:B------:R-:W2:Y:S01]  /*7eb0*/  LDC R19, c[0x0][0x248] ;  /* 0x00009200ff137b82 */ /* 0x000ea20000000800 */
[C---:B------:R-:W-:Y:S01]  /*7ec0*/  LEA R10, P6, R11.reuse, R0, 0x1 ;  /* 0x000000000b0a7211 */ /* 0x040fe200078c08ff */
[----:B-1----:R-:W-:Y:S01]  /*7ed0*/  IMAD R12, R16, 0x2, R5 ;  /* 0x00000002100c7824 */ /* 0x002fe200078e0205 */
[----:B------:R-:W-:Y:S01]  /*7ee0*/  ULDC UR4, c[0x0][0x22c] ;  /* 0x00008b0000047ab9 */ /* 0x000fe20000000800 */
[----:B------:R-:W-:Y:S01]  /*7ef0*/  @P5 STG.E.U16 desc[UR10][R8.64], R34 ;  /* 0x0000002208005986 */ /* 0x000fe2000c10150a */
[----:B------:R-:W-:-:S02]  /*7f00*/  LEA.HI.X.SX32 R11, R11, R65, 0x1, P6 ;  /* 0x000000410b0b7211 */ /* 0x000fc400030f0eff */
[CC--:B------:R-:W-:Y:S01]  /*7f10*/  LEA R4, P6, R5.reuse, R0.reuse, 0x1 ;  /* 0x0000000005047211 */ /* 0x0c0fe200078c08ff */
[----:B------:R-:W1:Y:S01]  /*7f20*/  LDC R14, c[0x0][0x248] ;  /* 0x00009200ff0e7b82 */ /* 0x000e620000000800 */
[----:B------:R-:W-:Y:S01]  /*7f30*/  PRMT R32, R32, 0x7632, R32 ;  /* 0x0000763220207816 */ /* 0x000fe20000000020 */
[----:B------:R5:W-:Y:S01]  /*7f40*/  @P2 STG.E.U16 desc[UR10][R10.64], R35 ;  /* 0x000000230a002986 */ /* 0x000be2000c10150a */
[-C--:B------:R-:W-:Y:S02]  /*7f50*/  LEA.HI.X.SX32 R5, R5, R65.reuse, 0x1, P6 ;  /* 0x0000004105057211 */ /* 0x080fe400030f0eff */
[-C--:B---3--:R-:W-:Y:S02]  /*7f60*/  LEA R6, P6, R12, R0.reuse, 0x1 ;  /* 0x000000000c067211 */ /* 0x088fe400078c08ff */
[----:B------:R-:W-:Y:S01]  /*7f70*/  ISETP.LT.AND P5, PT, R118, UR4, !P0 ;  /* 0x0000000476007c0c */ /* 0x000fe2000c7a1270 */
[----:B------:R-:W-:Y:S01]  /*7f80*/  ULDC UR4, c[0x0][0x22c] ;  /* 0x00008b0000047ab9 */ /* 0x000fe20000000800 */
[-C--:B------:R-:W-:Y:S01]  /*7f90*/  LEA.HI.X.SX32 R7, R12, R65.reuse, 0x1, P6 ;  /* 0x000000410c077211 */ /* 0x080fe200030f0eff */
[----:B0-----:R-:W-:Y:S01]  /*7fa0*/  IMAD R12, R13, 0x2, R12 ;  /* 0x000000020d0c7824 */ /* 0x001fe200078e020c */
[----:B------:R-:W-:Y:S01]  /*7fb0*/  PRMT R33, R33, 0x7632, R33 ;  /* 0x0000763221217816 */ /* 0x000fe20000000021 */
[----:B------:R-:W0:Y:S01]  /*7fc0*/  LDC R13, c[0x0][0x248] ;  /* 0x00009200ff0d7b82 */ /* 0x000e220000000800 */
[----:B------:R-:W-:Y:S01]  /*7fd0*/  ISETP.LT.AND P2, PT, R113, UR4, !P0 ;  /* 0x0000000471007c0c */ /* 0x000fe2000c741270 */
[----:B-----5:R-:W-:Y:S01]  /*7fe0*/  IMAD R10, R15, 0x2, R12 ;  /* 0x000000020f0a7824 */ /* 0x020fe200078e020c */
[----:B------:R3:W-:Y:S01]  /*7ff0*/  @P3 STG.E.U16 desc[UR10][R4.64], R32 ;  /* 0x0000002004003986 */ /* 0x0007e2000c10150a */
[----:B------:R-:W-:Y:S01]  /*8000*/  PRMT R34, R34, 0x7632, R34 ;  /* 0x0000763222227816 */ /* 0x000fe20000000022 */
[----:B------:R-:W-:Y:S01]  /*8010*/  ULDC UR4, c[0x0][0x22c] ;  /* 0x00008b0000047ab9 */ /* 0x000fe20000000800 */
[----:B------:R-:W-:Y:S01]  /*8020*/  PRMT R35, R35, 0x7632, R35 ;  /* 0x0000763223237816 */ /* 0x000fe20000000023 */
[----:B------:R5:W-:Y:S01]  /*8030*/  @P4 STG.E.U16 desc[UR10][R6.64], R33 ;  /* 0x0000002106004986 */ /* 0x000be2000c10150a */
[----:B------:R-:W-:Y:S01]  /*8040*/  LEA R8, P4, R12, R0, 0x1 ;  /* 0x000000000c087211 */ /* 0x000fe200078808ff */
[----:B------:R-:W1:Y:S01]  /*8050*/  LDC R15, c[0x0][0x248] ;  /* 0x00009200ff0f7b82 */ /* 0x000e620000000800 */
[----:B------:R-:W-:Y:S01]  /*8060*/  ISETP.LT.AND P3, PT, R112, UR4, !P0 ;  /* 0x0000000470007c0c */ /* 0x000fe2000c761270 */
[----:B------:R-:W-:Y:S01]  /*8070*/  ULDC UR4, c[0x0][0x22c] ;  /* 0x00008b0000047ab9 */ /* 0x000fe20000000800 */
[----:B------:R-:W-:-:S02]  /*8080*/  LEA.HI.X.SX32 R9, R12, R65, 0x1, P4 ;  /* 0x000000410c097211 */ /* 0x000fc400020f0eff */
[----:B------:R-:W-:Y:S01]  /*8090*/  ISETP.LT.AND P4, PT, R114, UR4, !P0 ;  /* 0x0000000472007c0c */ /* 0x000fe2000c781270 */
[----:B------:R-:W-:Y:S01]  /*80a0*/  ULDC UR4, c[0x0][0x22c] ;  /* 0x00008b0000047ab9 */ /* 0x000fe20000000800 */
[C---:B---3--:R-:W-:Y:S01]  /*80b0*/  LEA R4, P6, R10.reuse, R0, 0x1 ;  /* 0x000000000a047211 */ /* 0x048fe200078c08ff */
[----:B------:R-:W-:Y:S01]  /*80c0*/  @P5 STG.E.U16 desc[UR10][R8.64], R34 ;  /* 0x0000002208005986 */ /* 0x000fe2000c10150a */
[----:B------:R-:W3:Y:S01]  /*80d0*/  LDC R16, c[0x0][0x248] ;  /* 0x00009200ff107b82 */ /* 0x000ee20000000800 */
[----:B------:R-:W-:Y:S01]  /*80e0*/  ISETP.LT.AND P5, PT, R109, UR4, !P0 ;  /* 0x000000046d007c0c */ /* 0x000fe2000c7a1270 */
[----:B------:R-:W-:Y:S01]  /*80f0*/  ULDC UR4, c[0x0][0x22c] ;  /* 0x00008b0000047ab9 */ /* 0x000fe20000000800 */
[----:B------:R-:W-:Y:S01]  /*8100*/  LEA.HI.X.SX32 R5, R10, R65, 0x1, P6 ;  /* 0x000000410a057211 */ /* 0x000fe200030f0eff */
[----:B----4-:R-:W-:-:S04]  /*8110*/  IMAD R10, R17, 0x2, R10 ;  /* 0x00000002110a7824 */ /* 0x010fc800078e020a */
[----:B------:R4:W-:Y:S01]  /*8120*/  @P2 STG.E.U16 desc[UR10][R4.64], R35 ;  /* 0x0000002304002986 */ /* 0x0009e2000c10150a */
[CC--:B-----5:R-:W-:Y:S01]  /*8130*/  LEA R6, P2, R10.reuse, R0.reuse, 0x1 ;  /* 0x000000000a067211 */ /* 0x0e0fe200078408ff */
[----:B--2---:R-:W-:Y:S01]  /*8140*/  IMAD R12, R19, 0x2, R10 ;  /* 0x00000002130c7824 */ /* 0x004fe200078e020a */
[----:B------:R-:W2:Y:S02]  /*8150*/  LDC R17, c[0x0][0x248] ;  /* 0x00009200ff117b82 */ /* 0x000ea40000000800 */
[-C--:B------:R-:W-:Y:S02]  /*8160*/  LEA.HI.X.SX32 R7, R10, R65.reuse, 0x1, P2 ;  /* 0x000000410a077211 */ /* 0x080fe400010f0eff */
[CC--:B------:R-:W-:Y:S02]  /*8170*/  LEA R10, P6, R12.reuse, R0.reuse, 0x1 ;  /* 0x000000000c0a7211 */ /* 0x0c0fe400078c08ff */
[----:B------:R-:W-:Y:S01]  /*8180*/  ISETP.LT.AND P2, PT, R107, UR5, !P0 ;  /* 0x000000056b007c0c */ /* 0x000fe2000c741270 */
[----:B------:R5:W-:Y:S01]  /*8190*/  @P3 STG.E.U16 desc[UR10][R6.64], R36 ;  /* 0x0000002406003986 */ /* 0x000be2000c10150a */
[-C--:B------:R-:W-:Y:S01]  /*81a0*/  LEA.HI.X.SX32 R11, R12, R65.reuse, 0x1, P6 ;  /* 0x000000410c0b7211 */ /* 0x080fe200030f0eff */
[----:B0-----:R-:W-:Y:S01]  /*81b0*/  IMAD R12, R13, 0x2, R12 ;  /* 0x000000020d0c7824 */ /* 0x001fe200078e020c */
[----:B------:R-:W-:Y:S01]  /*81c0*/  ULDC UR5, c[0x0][0x22c] ;  /* 0x00008b0000057ab9 */ /* 0x000fe20000000800 */
[----:B------:R-:W0:Y:S02]  /*81d0*/  LDC R19, c[0x0][0x248] ;  /* 0x00009200ff137b82 */ /* 0x000e240000000800 */
[----:B-1----:R-:W-:Y:S01]  /*81e0*/  IMAD R13, R15, 0x2, R12 ;  /* 0x000000020f0d7824 */ /* 0x002fe200078e020c */
[-C--:B----4-:R-:W-:Y:S01]  /*81f0*/  LEA R4, P3, R12, R0.reuse, 0x1 ;  /* 0x000000000c047211 */ /* 0x090fe200078608ff */
[----:B------:R3:W-:Y:S01]  /*8200*/  @P4 STG.E.U16 desc[UR10][R10.64], R37 ;  /* 0x000000250a004986 */ /* 0x0007e2000c10150a */
[----:B------:R-:W-:Y:S01]  /*8210*/  ISETP.LT.AND P4, PT, R110, UR5, !P0 ;  /* 0x000000056e007c0c */ /* 0x000fe2000c781270 */
[----:B------:R-:W-:Y:S01]  /*8220*/  ULDC UR5, c[0x0][0x22c] ;  /* 0x00008b0000057ab9 */ /* 0x000fe20000000800 */
[----:B------:R-:W-:Y:S01]  /*8230*/  LEA R8, P6, R13, R0, 0x1 ;  /* 0x000000000d087211 */ /* 0x000fe200078c08ff */
[----:B------:R-:W1:Y:S01]  /*8240*/  LDC R15, c[0x0][0x248] ;  /* 0x00009200ff0f7b82 */ /* 0x000e620000000800 */
[----:B------:R-:W-:-:S02]  /*8250*/  LEA.HI.X.SX32 R5, R12, R65, 0x1, P3 ;  /* 0x000000410c057211 */ /* 0x000fc400018f0eff */
[----:B------:R-:W-:Y:S01]  /*8260*/  LEA.HI.X.SX32 R9, R13, R65, 0x1, P6 ;  /* 0x000000410d097211 */ /* 0x000fe200030f0eff */
[----:B------:R-:W-:Y:S01]  /*8270*/  IMAD R13, R14, 0x2, R13 ;  /* 0x000000020e0d7824 */ /* 0x000fe200078e020d */
[----:B------:R-:W-:Y:S01]  /*8280*/  ISETP.LT.AND P3, PT, R106, UR4, !P0 ;  /* 0x000000046a007c0c */ /* 0x000fe2000c761270 */
[----:B------:R4:W-:Y:S01]  /*8290*/  @P5 STG.E.U16 desc[UR10][R4.64], R38 ;  /* 0x0000002604005986 */ /* 0x0009e2000c10150a */
[----:B-----5:R-:W-:Y:S01]  /*82a0*/  PRMT R36, R36, 0x7632, R36 ;  /* 0x0000763224247816 */ /* 0x020fe20000000024 */
[----:B------:R-:W5:Y:S01]  /*82b0*/  LDC R12, c[0x0][0x248] ;  /* 0x00009200ff0c7b82 */ /* 0x000f620000000800 */
[----:B---3--:R-:W-:Y:S01]  /*82c0*/  IMAD R10, R16, 0x2, R13 ;  /* 0x00000002100a7824 */ /* 0x008fe200078e020d */
[----:B------:R1:W-:Y:S01]  /*82d0*/  @P2 STG.E.U16 desc[UR10][R8.64], R39 ;  /* 0x0000002708002986 */ /* 0x0003e2000c10150a */
[----:B------:R-:W-:Y:S01]  /*82e0*/  LEA R6, P2, R13, R0, 0x1 ;  /* 0x000000000d067211 */ /* 0x000fe200078408ff */
[----:B------:R-:W-:Y:S01]  /*82f0*/  ULDC UR4, c[0x0][0x22c] ;  /* 0x00008b0000047ab9 */ /* 0x000fe20000000800 */
[----:B------:R-:W-:-:S02]  /*8300*/  PRMT R37, R37, 0x7632, R37 ;  /* 0x0000763225257816 */ /* 0x000fc40000000025 */
[-C--:B------:R-:W-:Y:S01]  /*8310*/  LEA.HI.X.SX32 R7, R13, R65.reuse, 0x1, P2 ;  /* 0x000000410d077211 */ /* 0x080fe200010f0eff */
[----:B------:R-:W3:Y:S01]  /*8320*/  LDC R14, c[0x0][0x248] ;  /* 0x00009200ff0e7b82 */ /* 0x000ee20000000800 */
[----:B------:R-:W-:Y:S01]  /*8330*/  ISETP.LT.AND P5, PT, R111, UR4, !P0 ;  /* 0x000000046f007c0c */ /* 0x000fe2000c7a1270 */
[----:B------:R-:W-:Y:S01]  /*8340*/  ULDC UR4, c[0x0][0x22c] ;  /* 0x00008b0000047ab9 */ /* 0x000fe20000000800 */
[-C--:B----4-:R-:W-:Y:S01]  /*8350*/  LEA R4, P6, R10, R0.reuse, 0x1 ;  /* 0x000000000a047211 */ /* 0x090fe200078c08ff */
[----:B------:R5:W-:Y:S01]  /*8360*/  @P3 STG.E.U16 desc[UR10][R6.64], R36 ;  /* 0x0000002406003986 */ /* 0x000be2000c10150a */
[----:B------:R-:W-:Y:S02]  /*8370*/  PRMT R38, R38, 0x7632, R38 ;  /* 0x0000763226267816 */ /* 0x000fe40000000026 */
[-C--:B------:R-:W-:Y:S01]  /*8380*/  LEA.HI.X.SX32 R5, R10, R65.reuse, 0x1, P6 ;  /* 0x000000410a057211 */ /* 0x080fe200030f0eff */
[----:B------:R-:W4:Y:S01]  /*8390*/  LDC R11, c[0x0][0x248] ;  /* 0x00009200ff0b7b82 */ /* 0x000f220000000800 */
[----:B-1----:R-:W-:Y:S01]  /*83a0*/  IMAD R9, R15, 0x2, R10 ;  /* 0x000000020f097824 */ /* 0x002fe200078e020a */
[----:B------:R-:W-:Y:S01]  /*83b0*/  ISETP.LT.AND P2, PT, R98, UR4, !P0 ;  /* 0x0000000462007c0c */ /* 0x000fe2000c741270 */
[----:B------:R-:W-:Y:S01]  /*83c0*/  ULDC UR4, c[0x0][0x22c] ;  /* 0x00008b0000047ab9 */ /* 0x000fe20000000800 */
[----:B------:R1:W-:Y:S01]  /*83d0*/  @P4 STG.E.U16 desc[UR10][R4.64], R37 ;  /* 0x0000002504004986 */ /* 0x0003e2000c10150a */
[----:B------:R-:W-:Y:S01]  /*83e0*/  ISETP.LT.AND P3, PT, R108, UR4, !P0 ;  /* 0x000000046c007c0c */ /* 0x000fe2000c761270 */
[----:B------:R-:W-:Y:S01]  /*83f0*/  ULDC UR4, c[0x0][0x22c] ;  /* 0x00008b0000047ab9 */ /* 0x000fe20000000800 */
[C---:B------:R-:W-:Y:S01]  /*8400*/  LEA R8, P4, R9.reuse, R0, 0x1 ;  /* 0x0000000009087211 */ /* 0x040fe200078808ff */
[----:B------:R-:W2:Y:S01]  /*8410*/  LDC R13, c[0x0][0x248] ;  /* 0x00009200ff0d7b82 */ /* 0x000ea20000000800 */
[----:B-----5:R-:W-:Y:S01]  /*8420*/  IMAD R7, R12, 0x2, R9 ;  /* 0x000000020c077824 */ /* 0x020fe200078e0209 */
[----:B------:R-:W-:Y:S01]  /*8430*/  ISETP.LT.AND P6, PT, R104, UR4, !P0 ;  /* 0x0000000468007c0c */ /* 0x000fe2000c7c1270 */
[----:B------:R-:W-:Y:S01]  /*8440*/  ULDC UR4, c[0x0][0x22c] ;  /* 0x00008b0000047ab9 */ /* 0x000fe20000000800 */
[----:B------:R-:W-:-:S02]  /*8450*/  LEA.HI.X.SX32 R9, R9, R65, 0x1, P4 ;  /* 0x0000004109097211 */ /* 0x000fc400020f0eff */
[-C--:B------:R-:W-:Y:S02]  /*8460*/  LEA R6, P4, R7, R0.reuse, 0x1 ;  /* 0x0000000007067211 */ /* 0x080fe400078808ff */
[----:B------:R-:W5:Y:S01]  /*8470*/  LDC R12, c[0x0][0x248] ;  /* 0x00009200ff0c7b82 */ /* 0x000f620000000800 */
[----:B---3--:R-:W-:Y:S01]  /*8480*/  IMAD R10, R14, 0x2, R7 ;  /* 0x000000020e0a7824 */ /* 0x008fe200078e0207 */
[----:B------:R3:W-:Y:S01]  /*8490*/  @P5 STG.E.U16 desc[UR10][R8.64], R38 ;  /* 0x0000002608005986 */ /* 0x0007e2000c10150a */
[----:B------:R-:W-:Y:S02]  /*84a0*/  PRMT R39, R39, 0x7632, R39 ;  /* 0x0000763227277816 */ /* 0x000fe40000000027 */
[-C--:B------:R-:W-:Y:S02]  /*84b0*/  LEA.HI.X.SX32 R7, R7, R65.reuse, 0x1, P4 ;  /* 0x0000004107077211 */ /* 0x080fe400020f0eff */
[-C--:B-1----:R-:W-:Y:S01]  /*84c0*/  LEA R4, P5, R10, R0.reuse, 0x1 ;  /* 0x000000000a047211 */ /* 0x082fe200078a08ff */
[----:B------:R-:W1:Y:S01]  /*84d0*/  LDC R15, c[0x0][0x248] ;  /* 0x00009200ff0f7b82 */ /* 0x000e620000000800 */
[----:B------:R-:W-:Y:S01]  /*84e0*/  ISETP.LT.AND P4, PT, R100, UR4, !P0 ;  /* 0x0000000464007c0c */ /* 0x000fe2000c781270 */
[----:B------:R-:W-:Y:S01]  /*84f0*/  ULDC UR4, c[0x0][0x22c] ;  /* 0x00008b0000047ab9 */ /* 0x000fe20000000800 */
[-C--:B------:R-:W-:Y:S01]  /*8500*/  LEA.HI.X.SX32 R5, R10, R65.reuse, 0x1, P5 ;  /* 0x000000410a057211 */ /* 0x080fe200028f0eff */
[----:B----4-:R-:W-:Y:S01]  /*8510*/  IMAD R10, R11, 0x2, R10 ;  /* 0x000000020b0a7824 */ /* 0x010fe200078e020a */
[----:B------:R4:W-:Y:S01]  /*8520*/  @P2 STG.E.U16 desc[UR10][R6.64], R39 ;  /* 0x0000002706002986 */ /* 0x0009e2000c10150a */
[----:B------:R-:W-:Y:S01]  /*8530*/  ISETP.LT.AND P2, PT, R105, UR4, !P0 ;  /* 0x0000000469007c0c */ /* 0x000fe2000c741270 */
[----:B------:R-:W-:Y:S01]  /*8540*/  ULDC UR4, c[0x0][0x22c] ;  /* 0x00008b0000047ab9 */ /* 0x000fe20000000800 */
[----:B--2---:R-:W-:Y:S01]  /*8550*/  IMAD R11, R13, 0x2, R10 ;  /* 0x000000020d0b7824 */ /* 0x004fe200078e020a */
[CC--:B---3--:R-:W-:Y:S01]  /*8560*/  LEA R8, P5, R10.reuse, R0.reuse, 0x1 ;  /* 0x000000000a087211 */ /* 0x0c8fe200078a08ff */
[----:B------:R-:W2:Y:S01]  /*8570*/  LDC R13, c[0x0][0x248] ;  /* 0x00009200ff0d7b82 */ /* 0x000ea20000000800 */
[----:B------:R3:W-:Y:S01]  /*8580*/  @P3 STG.E.U16 desc[UR10][R4.64], R40 ;  /* 0x0000002804003986 */ /* 0x0007e2000c10150a */
[----:B------:R-:W-:Y:S01]  /*8590*/  ISETP.LT.AND P3, PT, R101, UR4, !P0 ;  /* 0x0000000465007c0c */ /* 0x000fe2000c761270 */
[----:B------:R-:W-:Y:S01]  /*85a0*/  ULDC UR4, c[0x0][0x22c] ;  /* 0x00008b0000047ab9 */ /* 0x000fe20000000800 */
[----:B------:R-:W-:Y:S01]  /*85b0*/  LEA.HI.X.SX32 R9, R10, R65, 0x1, P5 ;  /* 0x000000410a097211 */ /* 0x000fe200028f0eff */
[----:B-----5:R-:W-:Y:S01]  /*85c0*/  IMAD R10, R12, 0x2, R11 ;  /* 0x000000020c0a7824 */ /* 0x020fe200078e020b */
[----:B----4-:R-:W-:-:S02]  /*85d0*/  LEA R6, P5, R11, R0, 0x1 ;  /* 0x000000000b067211 */ /* 0x010fc400078a08ff */
[----:B------:R-:W4:Y:S01]  /*85e0*/  LDC R14, c[0x0][0x248] ;  /* 0x00009200ff0e7b82 */ /* 0x000f220000000800 */
[----:B------:R5:W-:Y:S01]  /*85f0*/  @P6 STG.E.U16 desc[UR10][R8.64], R41 ;  /* 0x0000002908006986 */ /* 0x000be2000c10150a */
[-C--:B------:R-:W-:Y:S02]  /*8600*/  LEA.HI.X.SX32 R7, R11, R65.reuse, 0x1, P5 ;  /* 0x000000410b077211 */ /* 0x080fe400028f0eff */
[-C--:B---3--:R-:W-:Y:S02]  /*8610*/  LEA R4, P6, R10, R0.reuse, 0x1 ;  /* 0x000000000a047211 */ /* 0x088fe400078c08ff */
[----:B------:R-:W-:Y:S02]  /*8620*/  PRMT R40, R40, 0x7632, R40 ;  /* 0x0000763228287816 */ /* 0x000fe40000000028 */
[----:B------:R-:W3:Y:S01]  /*8630*/  LDC R11, c[0x0][0x248] ;  /* 0x00009200ff0b7b82 */ /* 0x000ee20000000800 */
[-C--:B------:R-:W-:Y:S01]  /*8640*/  LEA.HI.X.SX32 R5, R10, R65.reuse, 0x1, P6 ;  /* 0x000000410a057211 */ /* 0x080fe200030f0eff */
[----:B-1----:R-:W-:Y:S01]  /*8650*/  IMAD R10, R15, 0x2, R10 ;  /* 0x000000020f0a7824 */ /* 0x002fe200078e020a */
[----:B------:R2:W-:Y:S01]  /*8660*/  @P4 STG.E.U16 desc[UR10][R6.64], R42 ;  /* 0x0000002a06004986 */ /* 0x0005e2000c10150a */
[----:B------:R-:W-:Y:S01]  /*8670*/  ISETP.LT.AND P5, PT, R95, UR4, !P0 ;  /* 0x000000045f007c0c */ /* 0x000fe2000c7a1270 */
[----:B------:R-:W-:Y:S01]  /*8680*/  ULDC UR4, c[0x0][0x22c] ;  /* 0x00008b0000047ab9 */ /* 0x000fe20000000800 */
[----:B-----5:R-:W-:Y:S01]  /*8690*/  PRMT R41, R41, 0x7632, R41 ;  /* 0x0000763229297816 */ /* 0x020fe20000000029 */
[----:B------:R1:W-:Y:S01]  /*86a0*/  @P2 STG.E.U16 desc[UR10][R4.64], R43 ;  /* 0x0000002b04002986 */ /* 0x0003e2000c10150a */
[C---:B------:R-:W-:Y:S01]  /*86b0*/  LEA R8, P2, R10.reuse, R0, 0x1 ;  /* 0x000000000a087211 */ /* 0x040fe200078408ff */
[----:B------:R-:W5:Y:S01]  /*86c0*/  LDC R12, c[0x0][0x248] ;  /* 0x00009200ff0c7b82 */ /* 0x000f620000000800 */
[----:B------:R-:W-:Y:S01]  /*86d0*/  ISETP.LT.AND P6, PT, R103, UR4, !P0 ;  /* 0x0000000467007c0c */ /* 0x000fe2000c7c1270 */
[----:B------:R-:W-:Y:S01]  /*86e0*/  ULDC UR4, c[0x0][0x22c] ;  /* 0x00008b0000047ab9 */ /* 0x000fe20000000800 */
[----:B------:R-:W-:-:S02]  /*86f0*/  LEA.HI.X.SX32 R9, R10, R65, 0x1, P2 ;  /* 0x000000410a097211 */ /* 0x000fc400010f0eff */
[----:B------:R-:W-:Y:S01]  /*8700*/  ISETP.LT.AND P4, PT, R102, UR5, !P0 ;  /* 0x0000000566007c0c */ /* 0x000fe2000c781270 */
[----:B--2---:R-:W-:Y:S01]  /*8710*/  IMAD R7, R13, 0x2, R10 ;  /* 0x000000020d077824 */ /* 0x004fe200078e020a */
[----:B------:R-:W-:Y:S01]  /*8720*/  PRMT R42, R42, 0x7632, R42 ;  /* 0x000076322a2a7816 */ /* 0x000fe2000000002a */
[----:B------:R-:W2:Y:S01]  /*8730*/  LDC R13, c[0x0][0x248] ;  /* 0x00009200ff0d7b82 */ /* 0x000ea20000000800 */
[----:B------:R0:W-:Y:S01]  /*8740*/  @P3 STG.E.U16 desc[UR10][R8.64], R40 ;  /* 0x0000002808003986 */ /* 0x0001e2000c10150a */
[----:B----4-:R-:W-:Y:S01]  /*8750*/  IMAD R10, R14, 0x2, R7 ;  /* 0x000000020e0a7824 */ /* 0x010fe200078e0207 */
[-C--:B------:R-:W-:Y:S01]  /*8760*/  LEA R6, P2, R7, R0.reuse, 0x1 ;  /* 0x0000000007067211 */ /* 0x080fe200078408ff */
[----:B------:R-:W-:Y:S01]  /*8770*/  ULDC UR5, c[0x0][0x22c] ;  /* 0x00008b0000057ab9 */ /* 0x000fe20000000800 */
[----:B-1----:R-:W-:Y:S02]  /*8780*/  PRMT R43, R43, 0x7632, R43 ;  /* 0x000076322b2b7816 */ /* 0x002fe4000000002b */
[----:B------:R-:W-:Y:S01]  /*8790*/  LEA R4, P3, R10, R0, 0x1 ;  /* 0x000000000a047211 */ /* 0x000fe200078608ff */
[----:B------:R-:W1:Y:S01]  /*87a0*/  LDC R15, c[0x0][0x248] ;  /* 0x00009200ff0f7b82 */ /* 0x000e620000000800 */
[----:B------:R-:W-:-:S02]  /*87b0*/  LEA.HI.X.SX32 R7, R7, R65, 0x1, P2 ;  /* 0x0000004107077211 */ /* 0x000fc400010f0eff */
[-C--:B------:R-:W-:Y:S01]  /*87c0*/  LEA.HI.X.SX32 R5, R10, R65.reuse, 0x1, P3 ;  /* 0x000000410a057211 */ /* 0x080fe200018f0eff */
[----:B---3--:R-:W-:Y:S01]  /*87d0*/  IMAD R10, R11, 0x2, R10 ;  /* 0x000000020b0a7824 */ /* 0x008fe200078e020a */
[----:B------:R-:W-:Y:S01]  /*87e0*/  ISETP.LT.AND P2, PT, R99, UR4, !P0 ;  /* 0x0000000463007c0c */ /* 0x000fe2000c741270 */
[----:B------:R2:W-:Y:S01]  /*87f0*/  @P5 STG.E.U16 desc[UR10][R6.64], R41 ;  /* 0x0000002906005986 */ /* 0x0005e2000c10150a */
[----:B------:R-:W-:Y:S01]  /*8800*/  ULDC UR4, c[0x0][0x22c] ;  /* 0x00008b0000047ab9 */ /* 0x000fe20000000800 */
[----:B------:R-:W3:Y:S01]  /*8810*/  LDC R11, c[0x0][0x248] ;  /* 0x00009200ff0b7b82 */ /* 0x000ee20000000800 */
[----:B------:R-:W-:Y:S01]  /*8820*/  ISETP.LT.AND P3, PT, R89, UR4, !P0 ;  /* 0x0000000459007c0c */ /* 0x000fe2000c761270 */
[----:B------:R4:W-:Y:S01]  /*8830*/  @P6 STG.E.U16 desc[UR10][R4.64], R42 ;  /* 0x0000002a04006986 */ /* 0x0009e2000c10150a */
[----:B0-----:R-:W-:Y:S01]  /*8840*/  LEA R8, P6, R10, R0, 0x1 ;  /* 0x000000000a087211 */ /* 0x001fe200078c08ff */
[----:B------:R-:W-:Y:S02]  /*8850*/  ULDC UR4, c[0x0][0x22c] ;  /* 0x00008b0000047ab9 */ /* 0x000fe40000000800 */
[----:B------:R-:W-:Y:S01]  /*8860*/  ISETP.LT.AND P5, PT, R96, UR4, !P0 ;  /* 0x0000000460007c0c */ /* 0x000fe2000c7a1270 */
[----:B------:R-:W-:Y:S01]  /*8870*/  ULDC UR4, c[0x0][0x22c] ;  /* 0x00008b0000047ab9 */ /* 0x000fe20000000800 */
[----:B------:R-:W-:Y:S01]  /*8880*/  LEA.HI.X.SX32 R9, R10, R65, 0x1, P6 ;  /* 0x000000410a097211 */ /* 0x000fe200030f0eff */
[----:B------:R-:W0:Y:S01]  /*8890*/  LDC R14, c[0x0][0x248] ;  /* 0x00009200ff0e7b82 */ /* 0x000e220000000800 */
[----:B--2---:R-:W-:-:S03]  /*88a0*/  IMAD R7, R13, 0x2, R10 ;  /* 0x000000020d077824 */ /* 0x004fc600078e020a */
[----:B------:R2:W-:Y:S01]  /*88b0*/  @P4 STG.E.U16 desc[UR10][R8.64], R43 ;  /* 0x0000002b08004986 */ /* 0x0005e2000c10150a */
[----:B-----5:R-:W-:Y:S01]  /*88c0*/  IMAD R10, R12, 0x2, R7 ;  /* 0x000000020c0a7824 */ /* 0x020fe200078e0207 */
[-C--:B------:R-:W-:Y:S02]  /*88d0*/  LEA R6, P6, R7, R0.reuse, 0x1 ;  /* 0x0000000007067211 */ /* 0x080fe400078c08ff */
[----:B------:R-:W5:Y:S01]  /*88e0*/  LDC R13, c[0x0][0x248] ;  /* 0x00009200ff0d7b82 */ /* 0x000f620000000800 */
[----:B------:R-:W-:Y:S01]  /*88f0*/  ISETP.LT.AND P4, PT, R93, UR4, !P0 ;  /* 0x000000045d007c0c */ /* 0x000fe2000c781270 */
[----:B------:R-:W-:Y:S01]  /*8900*/  ULDC UR4, c[0x0][0x22c] ;  /* 0x00008b0000047ab9 */ /* 0x000fe20000000800 */
[----:B------:R-:W-:Y:S02]  /*8910*/  LEA.HI.X.SX32 R7, R7, R65, 0x1, P6 ;  /* 0x0000004107077211 */ /* 0x000fe400030f0eff */
[----:B----4-:R-:W-:-:S03]  /*8920*/  LEA R4, P6, R10, R0, 0x1 ;  /* 0x000000000a047211 */ /* 0x010fc600078c08ff */
[----:B------:R0:W-:Y:S01]  /*8930*/  @P2 STG.E.U16 desc[UR10][R6.64], R44 ;  /* 0x0000002c06002986 */ /* 0x0001e2000c10150a */
[-C--:B------:R-:W-:Y:S01]  /*8940*/  LEA.HI.X.SX32 R5, R10, R65.reuse, 0x1, P6 ;  /* 0x000000410a057211 */ /* 0x080fe200030f0eff */
[----:B---3--:R-:W-:Y:S01]  /*8950*/  IMAD R10, R11, 0x2, R10 ;  /* 0x000000020b0a7824 */ /* 0x008fe200078e020a */
[----:B------:R-:W-:Y:S01]  /*8960*/  ISETP.LT.AND P2, PT, R97, UR4, !P0 ;  /* 0x0000000461007c0c */ /* 0x000fe2000c741270 */
[----:B------:R-:W-:Y:S02]  /*8970*/  ULDC UR4, c[0x0][0x22c] ;  /* 0x00008b0000047ab9 */ /* 0x000fe40000000800 */
[----:B-1----:R-:W-:Y:S01]  /*8980*/  IMAD R11, R15, 0x2, R10 ;  /* 0x000000020f0b7824 */ /* 0x002fe200078e020a */
[-C--:B--2---:R-:W-:Y:S01]  /*8990*/  LEA R8, P6, R10, R0.reuse, 0x1 ;  /* 0x000000000a087211 */ /* 0x084fe200078c08ff */
[----:B------:R-:W1:Y:S01]  /*89a0*/  LDC R15, c[0x0][0x248] ;  /* 0x00009200ff0f7b82 */ /* 0x000e620000000800 */
[----:B------:R2:W-:Y:S01]  /*89b0*/  @P3 STG.E.U16 desc[UR10][R4.64], R45 ;  /* 0x0000002d04003986 */ /* 0x0005e2000c10150a */
[----:B------:R-:W-:Y:S01]  /*89c0*/  ISETP.LT.AND P3, PT, R92, UR4, !P0 ;  /* 0x000000045c007c0c */ /* 0x000fe2000c761270 */
[----:B------:R-:W-:Y:S01]  /*89d0*/  ULDC UR4, c[0x0][0x22c] ;  /* 0x00008b0000047ab9 */ /* 0x000fe20000000800 */
[----:B------:R-:W-:Y:S01]  /*89e0*/  LEA.HI.X.SX32 R9, R10, R65, 0x1, P6 ;  /* 0x000000410a097211 */ /* 0x000fe200030f0eff */
[----:B0-----:R-:W-:Y:S01]  /*89f0*/  IMAD R6, R14, 0x2, R11 ;  /* 0x000000020e067824 */ /* 0x001fe200078e020b */
[----:B------:R-:W-:-:S02]  /*8a00*/  LEA R10, P6, R11, R0, 0x1 ;  /* 0x000000000b0a7211 */ /* 0x000fc400078c08ff */
[----:B------:R-:W-:Y:S01]  /*8a10*/  PRMT R44, R44, 0x7632, R44 ;  /* 0x000076322c2c7816 */ /* 0x000fe2000000002c */
[----:B-----5:R-:W-:Y:S01]  /*8a20*/  IMAD R12, R13, 0x2, R6 ;  /* 0x000000020d0c7824 */ /* 0x020fe200078e0206 */
[-C--:B------:R-:W-:Y:S01]  /*8a30*/  LEA.HI.X.SX32 R11, R11, R65.reuse, 0x1, P6 ;  /* 0x000000410b0b7211 */ /* 0x080fe200030f0eff */
[----:B------:R-:W0:Y:S01]  /*8a40*/  LDC R13, c[0x0][0x248] ;  /* 0x00009200ff0d7b82 */ /* 0x000e220000000800 */
[----:B------:R3:W-:Y:S01]  /*8a50*/  @P5 STG.E.U16 desc[UR10][R8.64], R46 ;  /* 0x0000002e08005986 */ /* 0x0007e2000c10150a */
[-C--:B--2---:R-:W-:Y:S02]  /*8a60*/  LEA R4, P6, R6, R0.reuse, 0x1 ;  /* 0x0000000006047211 */ /* 0x084fe400078c08ff */
[----:B------:R-:W-:Y:S01]  /*8a70*/  ISETP.LT.AND P5, PT, R94, UR4, !P0 ;  /* 0x000000045e007c0c */ /* 0x000fe2000c7a1270 */
[----:B------:R2:W-:Y:S01]  /*8a80*/  @P4 STG.E.U16 desc[UR10][R10.64], R47 ;  /* 0x0000002f0a004986 */ /* 0x0005e2000c10150a */
[-C--:B------:R-:W-:Y:S01]  /*8a90*/  LEA.HI.X.SX32 R5, R6, R65.reuse, 0x1, P6 ;  /* 0x0000004106057211 */ /* 0x080fe200030f0eff */
[----:B------:R-:W-:Y:S01]  /*8aa0*/  ULDC UR4, c[0x0][0x22c] ;  /* 0x00008b0000047ab9 */ /* 0x000fe20000000800 */
[CC--:B------:R-:W-:Y:S01]  /*8ab0*/  LEA R6, P6, R12.reuse, R0.reuse, 0x1 ;  /* 0x000000000c067211 */ /* 0x0c0fe200078c08ff */
[----:B------:R-:W4:Y:S01]  /*8ac0*/  LDC R14, c[0x0][0x248] ;  /* 0x00009200ff0e7b82 */ /* 0x000f220000000800 */
[----:B------:R-:W-:Y:S01]  /*8ad0*/  PRMT R45, R45, 0x7632, R45 ;  /* 0x000076322d2d7816 */ /* 0x000fe2000000002d */
[----:B------:R5:W-:Y:S01]  /*8ae0*/  @P2 STG.E.U16 desc[UR10][R4.64], R44 ;  /* 0x0000002c04002986 */ /* 0x000be2000c10150a */
[----:B------:R-:W-:Y:S01]  /*8af0*/  LEA.HI.X.SX32 R7, R12, R65, 0x1, P6 ;  /* 0x000000410c077211 */ /* 0x000fe200030f0eff */
[----:B-1----:R-:W-:Y:S01]  /*8b00*/  IMAD R12, R15, 0x2, R12 ;  /* 0x000000020f0c7824 */ /* 0x002fe200078e020c */
[----:B------:R-:W-:Y:S01]  /*8b10*/  ISETP.LT.AND P4, PT, R90, UR4, !P0 ;  /* 0x000000045a007c0c */ /* 0x000fe2000c781270 */
[----:B------:R-:W-:Y:S01]  /*8b20*/  ULDC UR4, c[0x0][0x22c] ;  /* 0x00008b0000047ab9 */ /* 0x000fe20000000800 */
[----:B---3--:R-:W-:Y:S01]  /*8b30*/  PRMT R46, R46, 0x7632, R46 ;  /* 0x000076322e2e7816 */ /* 0x008fe2000000002e */
[----:B--2---:R-:W-:Y:S01]  /*8b40*/  IMAD R10, R17, 0x2, R12 ;  /* 0x00000002110a7824 */ /* 0x004fe200078e020c */
[----:B------:R-:W1:Y:S01]  /*8b50*/  LDC R15, c[0x0][0x248] ;  /* 0x00009200ff0f7b82 */ /* 0x000e620000000800 */
[----:B------:R2:W-:Y:S01]  /*8b60*/  @P3 STG.E.U16 desc[UR10][R6.64], R45 ;  /* 0x0000002d06003986 */ /* 0x0005e2000c10150a */
[----:B------:R-:W-:-:S02]  /*8b70*/  LEA R8, P3, R12, R0, 0x1 ;  /* 0x000000000c087211 */ /* 0x000fc400078608ff */
[----:B------:R-:W-:Y:S02]  /*8b80*/  PRMT R47, R47, 0x7632, R47 ;  /* 0x000076322f2f7816 */ /* 0x000fe4000000002f */
[-C--:B-----5:R-:W-:Y:S02]  /*8b90*/  LEA R4, P6, R10, R0.reuse, 0x1 ;  /* 0x000000000a047211 */ /* 0x0a0fe400078c08ff */
[----:B------:R-:W3:Y:S01]  /*8ba0*/  LDC R17, c[0x0][0x248] ;  /* 0x00009200ff117b82 */ /* 0x000ee20000000800 */
[-C--:B------:R-:W-:Y:S02]  /*8bb0*/  LEA.HI.X.SX32 R9, R12, R65.reuse, 0x1, P3 ;  /* 0x000000410c097211 */ /* 0x080fe400018f0eff */
[----:B------:R-:W-:Y:S01]  /*8bc0*/  LEA.HI.X.SX32 R5, R10, R65, 0x1, P6 ;  /* 0x000000410a057211 */ /* 0x000fe200030f0eff */
[----:B0-----:R-:W-:Y:S01]  /*8bd0*/  IMAD R10, R13, 0x2, R10 ;  /* 0x000000020d0a7824 */ /* 0x001fe200078e020a */
[----:B------:R-:W-:Y:S01]  /*8be0*/  ISETP.LT.AND P2, PT, R88, UR4, !P0 ;  /* 0x0000000458007c0c */ /* 0x000fe2000c741270 */
[----:B------:R-:W-:Y:S01]  /*8bf0*/  @P5 STG.E.U16 desc[UR10][R8.64], R46 ;  /* 0x0000002e08005986 */ /* 0x000fe2000c10150a */
[----:B------:R-:W-:Y:S01]  /*8c00*/  ULDC UR4, c[0x0][0x22c] ;  /* 0x00008b0000047ab9 */ /* 0x000fe20000000800 */
[----:B------:R-:W-:Y:S01]  /*8c10*/  IMAD R12, R19, 0x2, R10 ;  /* 0x00000002130c7824 */ /* 0x000fe200078e020a */
[----:B------:R-:W-:Y:S01]  /*8c20*/  ISETP.LT.AND P3, PT, R91, UR4, !P0 ;  /* 0x000000045b007c0c */ /* 0x000fe2000c761270 */
[----:B------:R0:W-:Y:S01]  /*8c30*/  @P4 STG.E.U16 desc[UR10][R4.64], R47 ;  /* 0x0000002f04004986 */ /* 0x0001e2000c10150a */
[----:B--2---:R-:W-:Y:S01]  /*8c40*/  LEA R6, P4, R10, R0, 0x1 ;  /* 0x000000000a067211 */ /* 0x004fe200078808ff */
[----:B------:R-:W-:-:S02]  /*8c50*/  ULDC UR4, c[0x0][0x22c] ;  /* 0x00008b0000047ab9 */ /* 0x000fc40000000800 */
[----:B------:R-:W-:Y:S01]  /*8c60*/  ISETP.LT.AND P5, PT, R85, UR4, !P0 ;  /* 0x0000000455007c0c */ /* 0x000fe2000c7a1270 */
[----:B------:R-:W-:Y:S01]  /*8c70*/  ULDC UR4, c[0x0][0x22c] ;  /* 0x00008b0000047ab9 */ /* 0x000fe20000000800 */
[-C--:B------:R-:W-:Y:S02]  /*8c80*/  LEA.HI.X.SX32 R7, R10, R65.reuse, 0x1, P4 ;  /* 0x000000410a077211 */ /* 0x080fe400020f0eff */
[CC--:B------:R-:W-:Y:S02]  /*8c90*/  LEA R10, P6, R12.reuse, R0.reuse, 0x1 ;  /* 0x000000000c0a7211 */ /* 0x0c0fe400078c08ff */
[----:B------:R-:W-:Y:S01]  /*8ca0*/  ISETP.LT.AND P4, PT, R79, UR5, !P0 ;  /* 0x000000054f007c0c */ /* 0x000fe2000c781270 */
[----:B------:R2:W-:Y:S01]  /*8cb0*/  @P2 STG.E.U16 desc[UR10][R6.64], R48 ;  /* 0x0000003006002986 */ /* 0x0005e2000c10150a */
[-C--:B------:R-:W-:Y:S01]  /*8cc0*/  LEA.HI.X.SX32 R11, R12, R65.reuse, 0x1, P6 ;  /* 0x000000410c0b7211 */ /* 0x080fe200030f0eff */
[----:B-1----:R-:W-:Y:S01]  /*8cd0*/  IMAD R12, R15, 0x2, R12 ;  /* 0x000000020f0c7824 */ /* 0x002fe200078e020c */
[----:B------:R-:W-:Y:S01]  /*8ce0*/  ULDC UR5, c[0x0][0x22c] ;  /* 0x00008b0000057ab9 */ /* 0x000fe20000000800 */
[----:B------:R-:W1:Y:S02]  /*8cf0*/  LDC R15, c[0x0][0x248] ;  /* 0x00009200ff0f7b82 */ /* 0x000e640000000800 */
[----:B---3--:R-:W-:Y:S01]  /*8d00*/  IMAD R13, R17, 0x2, R12 ;  /* 0x00000002110d7824 */ /* 0x008fe200078e020c */
[-C--:B0-----:R-:W-:Y:S01]  /*8d10*/  LEA R4, P2, R12, R0.reuse, 0x1 ;  /* 0x000000000c047211 */ /* 0x081fe200078408ff */
[----:B------:R0:W-:Y:S01]  /*8d20*/  @P3 STG.E.U16 desc[UR10][R10.64], R49 ;  /* 0x000000310a003986 */ /* 0x0001e2000c10150a */
[----:B------:R-:W-:Y:S01]  /*8d30*/  ISETP.LT.AND P3, PT, R84, UR4, !P0 ;  /* 0x0000000454007c0c */ /* 0x000fe2000c761270 */
[----:B------:R-:W-:Y:S01]  /*8d40*/  ULDC UR4, c[0x0][0x22c] ;  /* 0x00008b0000047ab9 */ /* 0x000fe20000000800 */
[-C--:B------:R-:W-:Y:S01]  /*8d50*/  LEA.HI.X.SX32 R5, R12, R65.reuse, 0x1, P2 ;  /* 0x000000410c057211 */ /* 0x080fe200010f0eff */
[----:B------:R-:W3:Y:S01]  /*8d60*/  LDS.128 R16, [R2] ;  /* 0x0000000002107984 */ /* 0x000ee20000000c00 */
[C---:B------:R-:W-:Y:S01]  /*8d70*/  LEA R8, P6, R13.reuse, R0, 0x1 ;  /* 0x000000000d087211 */ /* 0x040fe200078c08ff */
[----:B------:R-:W5:Y:S01]  /*8d80*/  LDC R12, c[0x0][0x248] ;  /* 0x00009200ff0c7b82 */ /* 0x000f620000000800 */
[----:B------:R-:W-:Y:S01]  /*8d90*/  ISETP.LT.AND P2, PT, R86, UR5, !P0 ;  /* 0x0000000556007c0c */ /* 0x000fe2000c741270 */
[----:B------:R1:W-:Y:S01]  /*8da0*/  @P5 STG.E.U16 desc[UR10][R4.64], R50 ;  /* 0x0000003204005986 */ /* 0x0003e2000c10150a */
[----:B------:R-:W-:Y:S01]  /*8db0*/  LEA.HI.X.SX32 R9, R13, R65, 0x1, P6 ;  /* 0x000000410d097211 */ /* 0x000fe200030f0eff */
[----:B----4-:R-:W-:Y:S01]  /*8dc0*/  IMAD R13, R14, 0x2, R13 ;  /* 0x000000020e0d7824 */ /* 0x010fe200078e020d */
[----:B--2---:R-:W-:-:S02]  /*8dd0*/  PRMT R48, R48, 0x7632, R48 ;  /* 0x0000763230307816 */ /* 0x004fc40000000030 */
[----:B0-----:R-:W-:Y:S01]  /*8de0*/  PRMT R49, R49, 0x7632, R49 ;  /* 0x0000763231317816 */ /* 0x001fe20000000031 */
[----:B------:R-:W0:Y:S01]  /*8df0*/  LDC R14, c[0x0][0x248] ;  /* 0x00009200ff0e7b82 */ /* 0x000e220000000800 */
[----:B------:R2:W-:Y:S01]  /*8e00*/  @P4 STG.E.U16 desc[UR10][R8.64], R51 ;  /* 0x0000003308004986 */ /* 0x0005e2000c10150a */
[----:B------:R-:W-:Y:S01]  /*8e10*/  IMAD R10, R20, 0x2, R13 ;  /* 0x00000002140a7824 */ /* 0x000fe200078e020d */
[-C--:B------:R-:W-:Y:S02]  /*8e20*/  LEA R6, P4, R13, R0.reuse, 0x1 ;  /* 0x000000000d067211 */ /* 0x080fe400078808ff */
[----:B------:R-:W-:Y:S01]  /*8e30*/  ISETP.LT.AND P5, PT, R87, UR4, !P0 ;  /* 0x0000000457007c0c */ /* 0x000fe2000c7a1270 */
[----:B-1----:R-:W-:Y:S01]  /*8e40*/  IMAD R11, R15, 0x2, R10 ;  /* 0x000000020f0b7824 */ /* 0x002fe200078e020a */
[-C--:B------:R-:W-:Y:S01]  /*8e50*/  LEA.HI.X.SX32 R7, R13, R65.reuse, 0x1, P4 ;  /* 0x000000410d077211 */ /* 0x080fe200020f0eff */
[----:B------:R-:W1:Y:S01]  /*8e60*/  LDC R15, c[0x0][0x248] ;  /* 0x00009200ff0f7b82 */ /* 0x000e620000000800 */
[----:B------:R-:W-:Y:S01]  /*8e70*/  LEA R4, P6, R10, R0, 0x1 ;  /* 0x000000000a047211 */ /* 0x000fe200078c08ff */
[----:B------:R-:W-:Y:S01]  /*8e80*/  ULDC UR4, c[0x0][0x22c] ;  /* 0x00008b0000047ab9 */ /* 0x000fe20000000800 */
[----:B------:R-:W-:Y:S01]  /*8e90*/  PRMT R50, R50, 0x7632, R50 ;  /* 0x0000763232327816 */ /* 0x000fe20000000032 */
[----:B------:R4:W-:Y:S01]  /*8ea0*/  @P3 STG.E.U16 desc[UR10][R6.64], R48 ;  /* 0x0000003006003986 */ /* 0x0009e2000c10150a */
[----:B------:R-:W-:-:S02]  /*8eb0*/  LEA.HI.X.SX32 R5, R10, R65, 0x1, P6 ;  /* 0x000000410a057211 */ /* 0x000fc400030f0eff */
[CC--:B--2---:R-:W-:Y:S01]  /*8ec0*/  LEA R8, P6, R11.reuse, R0.reuse, 0x1 ;  /* 0x000000000b087211 */ /* 0x0c4fe200078c08ff */
[----:B------:R-:W2:Y:S01]  /*8ed0*/  LDC R13, c[0x0][0x248] ;  /* 0x00009200ff0d7b82 */ /* 0x000ea20000000800 */
[----:B------:R-:W-:Y:S01]  /*8ee0*/  ISETP.LT.AND P4, PT, R78, UR4, !P0 ;  /* 0x000000044e007c0c */ /* 0x000fe2000c781270 */
[----:B------:R3:W-:Y:S01]  /*8ef0*/  @P2 STG.E.U16 desc[UR10][R4.64], R49 ;  /* 0x0000003104002986 */ /* 0x0007e2000c10150a */
[-C--:B------:R-:W-:Y:S01]  /*8f00*/  LEA.HI.X.SX32 R9, R11, R65.reuse, 0x1, P6 ;  /* 0x000000410b097211 */ /* 0x080fe200030f0eff */
[----:B-----5:R-:W-:Y:S01]  /*8f10*/  IMAD R11, R12, 0x2, R11 ;  /* 0x000000020c0b7824 */ /* 0x020fe200078e020b */
[----:B------:R-:W-:Y:S01]  /*8f20*/  ULDC UR4, c[0x0][0x22c] ;  /* 0x00008b0000047ab9 */ /* 0x000fe20000000800 */
[----:B------:R-:W-:Y:S02]  /*8f30*/  PRMT R51, R51, 0x7632, R51 ;  /* 0x0000763233337816 */ /* 0x000fe40000000033 */
[----:B0-----:R-:W-:Y:S01]  /*8f40*/  IMAD R2, R14, 0x2, R11 ;  /* 0x000000020e027824 */ /* 0x001fe200078e020b */
[-C--:B----4-:R-:W-:Y:S01]  /*8f50*/  LEA R6, P6, R11, R0.reuse, 0x1 ;  /* 0x000000000b067211 */ /* 0x090fe200078c08ff */
[----:B------:R-:W0:Y:S01]  /*8f60*/  LDC R12, c[0x0][0x248] ;  /* 0x00009200ff0c7b82 */ /* 0x000e220000000800 */
[----:B------:R-:W-:Y:S01]  /*8f70*/  ISETP.LT.AND P3, PT, R81, UR4, !P0 ;  /* 0x0000000451007c0c */ /* 0x000fe2000c761270 */
[----:B------:R-:W-:Y:S01]  /*8f80*/  ULDC UR4, c[0x0][0x22c] ;  /* 0x00008b0000047ab9 */ /* 0x000fe20000000800 */
[----:B------:R-:W-:Y:S01]  /*8f90*/  LEA.HI.X.SX32 R7, R11, R65, 0x1, P6 ;  /* 0x000000410b077211 */ /* 0x000fe200030f0eff */
[----:B------:R4:W-:Y:S01]  /*8fa0*/  @P5 STG.E.U16 desc[UR10][R8.64], R50 ;  /* 0x0000003208005986 */ /* 0x0009e2000c10150a */
[----:B---3--:R-:W-:-:S02]  /*8fb0*/  LEA R4, P6, R2, R0, 0x1 ;  /* 0x0000000002047211 */ /* 0x008fc400078c08ff */
[----:B------:R-:W-:Y:S01]  /*8fc0*/  ISETP.LT.AND P2, PT, R82, UR4, !P0 ;  /* 0x0000000452007c0c */ /* 0x000fe2000c741270 */
[----:B------:R-:W3:Y:S01]  /*8fd0*/  LDC R11, c[0x0][0x248] ;  /* 0x00009200ff0b7b82 */ /* 0x000ee20000000800 */
[----:B------:R-:W-:Y:S01]  /*8fe0*/  LEA.HI.X.SX32 R5, R2, R65, 0x1, P6 ;  /* 0x0000004102057211 */ /* 0x000fe200030f0eff */
[----:B------:R-:W-:Y:S01]  /*8ff0*/  ULDC UR4, c[0x0][0x22c] ;  /* 0x00008b0000047ab9 */ /* 0x000fe20000000800 */
[----:B------:R5:W-:Y:S01]  /*9000*/  @P4 STG.E.U16 desc[UR10][R6.64], R51 ;  /* 0x0000003306004986 */ /* 0x000be2000c10150a */
[----:B------:R-:W-:Y:S01]  /*9010*/  ISETP.LT.AND P5, PT, R74, UR4, !P0 ;  /* 0x000000044a007c0c */ /* 0x000fe2000c7a1270 */
[----:B------:R-:W-:Y:S01]  /*9020*/  ULDC UR4, c[0x0][0x22c] ;  /* 0x00008b0000047ab9 */ /* 0x000fe20000000800 */
[----:B--2---:R-:W-:Y:S01]  /*9030*/  IMAD R2, R13, 0x2, R2 ;  /* 0x000000020d027824 */ /* 0x004fe200078e0202 */
[----:B------:R-:W-:Y:S01]  /*9040*/  ISETP.LT.AND P4, PT, R83, UR4, !P0 ;  /* 0x0000000453007c0c */ /* 0x000fe2000c781270 */
[----:B------:R-:W2:Y:S01]  /*9050*/  LDC R13, c[0x0][0x248] ;  /* 0x00009200ff0d7b82 */ /* 0x000ea20000000800 */
[----:B------:R0:W-:Y:S01]  /*9060*/  @P3 STG.E.U16 desc[UR10][R4.64], R16 ;  /* 0x0000001004003986 */ /* 0x0001e2000c10150a */
[----:B-1----:R-:W-:Y:S01]  /*9070*/  IMAD R10, R15, 0x2, R2 ;  /* 0x000000020f0a7824 */ /* 0x002fe200078e0202 */
[----:B----4-:R-:W-:Y:S01]  /*9080*/  LEA R8, P6, R2, R0, 0x1 ;  /* 0x0000000002087211 */ /* 0x010fe200078c08ff */
[----:B------:R-:W-:-:S02]  /*9090*/  ULDC UR4, c[0x0][0x22c] ;  /* 0x00008b0000047ab9 */ /* 0x000fc40000000800 */
[----:B------:R-:W-:Y:S01]  /*90a0*/  ISETP.LT.AND P3, PT, R80, UR4, !P0 ;  /* 0x0000000450007c0c */ /* 0x000fe2000c761270 */
[----:B------:R-:W-:Y:S01]  /*90b0*/  ULDC UR4, c[0x0][0x22c] ;  /* 0x00008b0000047ab9 */ /* 0x000fe20000000800 */
[-C--:B------:R-:W-:Y:S01]  /*90c0*/  LEA.HI.X.SX32 R9, R2, R65.reuse, 0x1, P6 ;  /* 0x0000004102097211 */ /* 0x080fe200030f0eff */
[----:B------:R-:W1:Y:S01]  /*90d0*/  LDC R15, c[0x0][0x248] ;  /* 0x00009200ff0f7b82 */ /* 0x000e620000000800 */
[CC--:B-----5:R-:W-:Y:S01]  /*90e0*/  LEA R6, P6, R10.reuse, R0.reuse, 0x1 ;  /* 0x000000000a067211 */ /* 0x0e0fe200078c08ff */
[----:B------:R-:W-:Y:S02]  /*90f0*/  IMAD R2, R21, 0x2, R10 ;  /* 0x0000000215027824 */ /* 0x000fe400078e020a */
[----:B------:R4:W-:Y:S01]  /*9100*/  @P2 STG.E.U16 desc[UR10][R8.64], R17 ;  /* 0x0000001108002986 */ /* 0x0009e2000c10150a */
[-C--:B------:R-:W-:Y:S02]  /*9110*/  LEA.HI.X.SX32 R7, R10, R65.reuse, 0x1, P6 ;  /* 0x000000410a077211 */ /* 0x080fe400030f0eff */
[-C--:B0-----:R-:W-:Y:S01]  /*9120*/  LEA R4, P6, R2, R0.reuse, 0x1 ;  /* 0x0000000002047211 */ /* 0x081fe200078c08ff */
[----:B---3--:R-:W-:Y:S01]  /*9130*/  IMAD R10, R11, 0x2, R2 ;  /* 0x000000020b0a7824 */ /* 0x008fe200078e0202 */
[----:B------:R-:W-:Y:S01]  /*9140*/  ISETP.LT.AND P2, PT, R76, UR4, !P0 ;  /* 0x000000044c007c0c */ /* 0x000fe2000c741270 */
[----:B------:R0:W-:Y:S01]  /*9150*/  @P5 STG.E.U16 desc[UR10][R6.64], R18 ;  /* 0x0000001206005986 */ /* 0x0001e2000c10150a */
[----:B------:R-:W-:Y:S01]  /*9160*/  LEA.HI.X.SX32 R5, R2, R65, 0x1, P6 ;  /* 0x0000004102057211 */ /* 0x000fe200030f0eff */
[----:B------:R-:W-:Y:S01]  /*9170*/  ULDC UR4, c[0x0][0x22c] ;  /* 0x00008b0000047ab9 */ /* 0x000fe20000000800 */
[----:B------:R-:W-:Y:S01]  /*9180*/  LEA R2, P5, R10, R0, 0x1 ;  /* 0x000000000a027211 */ /* 0x000fe200078a08ff */
[----:B--2---:R-:W-:Y:S01]  /*9190*/  IMAD R11, R13, 0x2, R10 ;  /* 0x000000020d0b7824 */ /* 0x004fe200078e020a */
[----:B------:R-:W-:Y:S01]  /*91a0*/  ISETP.LT.AND P0, PT, R3, UR4, !P0 ;  /* 0x0000000403007c0c */ /* 0x000fe2000c701270 */
[----:B------:R-:W-:Y:S01]  /*91b0*/  @P4 STG.E.U16 desc[UR10][R4.64], R19 ;  /* 0x0000001304004986 */ /* 0x000fe2000c10150a */
[----:B------:R-:W-:-:S02]  /*91c0*/  PRMT R16, R16, 0x7632, R16 ;  /* 0x0000763210107816 */ /* 0x000fc40000000010 */
[-C--:B------:R-:W-:Y:S01]  /*91d0*/  LEA.HI.X.SX32 R3, R10, R65.reuse, 0x1, P5 ;  /* 0x000000410a037211 */ /* 0x080fe200028f0eff */
[----:B------:R-:W-:Y:S01]  /*91e0*/  IMAD R10, R12, 0x2, R11 ;  /* 0x000000020c0a7824 */ /* 0x000fe200078e020b */
[-C--:B----4-:R-:W-:Y:S02]  /*91f0*/  LEA R8, P4, R11, R0.reuse, 0x1 ;  /* 0x000000000b087211 */ /* 0x090fe400078808ff */
[----:B------:R-:W-:Y:S01]  /*9200*/  PRMT R17, R17, 0x7632, R17 ;  /* 0x0000763211117816 */ /* 0x000fe20000000011 */
[----:B------:R2:W-:Y:S01]  /*9210*/  @P3 STG.E.U16 desc[UR10][R2.64], R16 ;  /* 0x0000001002003986 */ /* 0x0005e2000c10150a */
[C---:B0-----:R-:W-:Y:S01]  /*9220*/  LEA R6, P3, R10.reuse, R0, 0x1 ;  /* 0x000000000a067211 */ /* 0x041fe200078608ff */
[----:B-1----:R-:W-:Y:S01]  /*9230*/  IMAD R12, R15, 0x2, R10 ;  /* 0x000000020f0c7824 */ /* 0x002fe200078e020a */
[-C--:B------:R-:W-:Y:S02]  /*9240*/  LEA.HI.X.SX32 R9, R11, R65.reuse, 0x1, P4 ;  /* 0x000000410b097211 */ /* 0x080fe400020f0eff */
[----:B------:R-:W-:-:S02]  /*9250*/  LEA.HI.X.SX32 R7, R10, R65, 0x1, P3 ;  /* 0x000000410a077211 */ /* 0x000fc400018f0eff */
[C---:B------:R-:W-:Y:S01]  /*9260*/  LEA R10, P3, R12.reuse, R0, 0x1 ;  /* 0x000000000c0a7211 */ /* 0x040fe200078608ff */
[----:B------:R0:W-:Y:S03]  /*9270*/  @P2 STG.E.U16 desc[UR10][R8.64], R17 ;  /* 0x0000001108002986 */ /* 0x0001e6000c10150a */
[----:B------:R-:W-:Y:S02]  /*9280*/  LEA.HI.X.SX32 R11, R12, R65, 0x1, P3 ;  /* 0x000000410c0b7211 */ /* 0x000fe400018f0eff */
[----:B--2---:R-:W-:-:S05]  /*9290*/  PRMT R3, R18, 0x7632, R3 ;  /* 0x0000763212037816 */ /* 0x004fca0000000003 */
[----:B------:R0:W-:Y:S01]  /*92a0*/  @P0 STG.E.U16 desc[UR10][R6.64], R3 ;  /* 0x0000000306000986 */ /* 0x0001e2000c10150a */
[----:B------:R-:W-:Y:S05]  /*92b0*/  @!P1 EXIT ;  /* 0x000000000000994d */ /* 0x000fea0003800000 */
[----:B------:R-:W-:-:S05]  /*92c0*/  PRMT R5, R19, 0x7632, R5 ;  /* 0x0000763213057816 */ /* 0x000fca0000000005 */
[----:B------:R-:W-:Y:S01]  /*92d0*/  STG.E.U16 desc[UR10][R10.64], R5 ;  /* 0x000000050a007986 */ /* 0x000fe2000c10150a */
[----:B------:R-:W-:Y:S05]  /*92e0*/  EXIT ;  /* 0x000000000000794d */ /* 0x000fea0003800000 */
.L_x_2:
[----:B------:R-:W-:-:S00]  /*92f0*/  BRA `(.L_x_2) ;  /* 0xfffffffc00fc7947 */ /* 0x000fc0000383ffff */
[----:B------:R-:W-:-:S00]  /*9300*/  NOP ;  /* 0x0000000000007918 */ /* 0x000fc00000000000 */
[----:B------:R-:W-:-:S00]  /*9310*/  NOP ;  /* 0x0000000000007918 */ /* 0x000fc00000000000 */
[----:B------:R-:W-:-:S00]  /*9320*/  NOP ;  /* 0x0000000000007918 */ /* 0x000fc00000000000 */
[----:B------:R-:W-:-:S00]  /*9330*/  NOP ;  /* 0x0000000000007918 */ /* 0x000fc00000000000 */
[----:B------:R-:W-:-:S00]  /*9340*/  NOP ;  /* 0x0000000000007918 */ /* 0x000fc00000000000 */
[----:B------:R-:W-:-:S00]  /*9350*/  NOP ;  /* 0x0000000000007918 */ /* 0x000fc00000000000 */
[----:B------:R-:W-:-:S00]  /*9360*/  NOP ;  /* 0x0000000000007918 */ /* 0x000fc00000000000 */
[----:B------:R-:W-:-:S00]  /*9370*/  NOP ;  /* 0x0000000000007918 */ /* 0x000fc00000000000 */
.L_x_3:


//--------------------- .nv.shared.matmul_kernel  --------------------------
	.section	.nv.shared.matmul_kernel,"aw",@nobits
	.sectionflags	@""
	.align	16
	.zero		1024


//--------------------- .nv.shared.reserved.0     --------------------------
	.section	.nv.shared.reserved.0,"aw",@nobits
	.weak		__nv_reservedSMEM_offset_0_alias
	.size		__nv_reservedSMEM_offset_0_alias, 0, 0
	.other		__nv_reservedSMEM_offset_0_alias,@"STO_CUDA_RESERVED_SHARED STV_DEFAULT"
__nv_reservedSMEM_offset_0_alias:
	.zero		0


//--------------------- .nv.constant0.matmul_kernel --------------------------
	.section	.nv.constant0.matmul_kernel,"a",@progbits
	.sectionflags	@""
	.align	4
.nv.constant0.matmul_kernel:
	.zero		608


//--------------------- SYMBOLS --------------------------

	.type		.nv.reservedSmem.offset0,@object
	.size		.nv.reservedSmem.offset0,0x4
